//
// Generated by NVIDIA NVVM Compiler
//
// Compiler Build ID: CL-36424714
// Cuda compilation tools, release 13.0, V13.0.88
// Based on NVVM 20.0.0
//

.version 9.0
.target sm_100
.address_size 64

	// .globl	_Z4initPim
.global .align 4 .b8 precalc_xorwow_matrix[102400];
.global .align 4 .b8 precalc_xorwow_offset_matrix[102400];
.global .align 4 .b8 mrg32k3aM1[2304];
.global .align 4 .b8 mrg32k3aM2[2304];
.global .align 4 .b8 mrg32k3aM1SubSeq[2016];
.global .align 4 .b8 mrg32k3aM2SubSeq[2016];
.global .align 4 .b8 mrg32k3aM1Seq[2304];
.global .align 4 .b8 mrg32k3aM2Seq[2304];
.const .align 8 .b8 __cr_lgamma_table[72];

.visible .entry _Z4initPim(
	.param .u64 .ptr .align 1 _Z4initPim_param_0,
	.param .u64 _Z4initPim_param_1
)
{
	.local .align 8 .b8 	__local_depot0[48];
	.reg .b64 	%SP;
	.reg .b64 	%SPL;
	.reg .pred 	%p<65>;
	.reg .b32 	%r<1221>;
	.reg .b32 	%f<3>;
	.reg .b64 	%rd<28>;

	mov.u64 	%SPL, __local_depot0;
	ld.param.u64 	%rd10, [_Z4initPim_param_0];
	ld.param.u64 	%rd11, [_Z4initPim_param_1];
	mov.u32 	%r548, %ctaid.x;
	mov.u32 	%r549, %ntid.x;
	mov.u32 	%r550, %tid.x;
	mad.lo.s32 	%r1, %r548, %r549, %r550;
	setp.gt.s32 	%p1, %r1, 16777215;
	@%p1 bra 	$L__BB0_119;
	add.u64 	%rd1, %SPL, 0;
	cvt.s64.s32 	%rd2, %r1;
	cvt.u32.u64 	%r551, %rd11;
	xor.b32  	%r552, %r551, -1429050551;
	mul.lo.s32 	%r553, %r552, 1099087573;
	{ .reg .b32 tmp; mov.b64 {tmp, %r554}, %rd11; }
	xor.b32  	%r555, %r554, -136515619;
	mul.lo.s32 	%r556, %r555, -1703105765;
	add.s32 	%r557, %r553, %r556;
	add.s32 	%r2, %r557, 6615241;
	add.s32 	%r954, %r553, 123456789;
	st.local.v2.u32 	[%rd1], {%r2, %r954};
	xor.b32  	%r953, %r553, 362436069;
	add.s32 	%r558, %r556, 521288629;
	st.local.v2.u32 	[%rd1+8], {%r953, %r558};
	xor.b32  	%r559, %r556, 88675123;
	add.s32 	%r950, %r553, 5783321;
	st.local.v2.u32 	[%rd1+16], {%r559, %r950};
	setp.eq.s32 	%p2, %r1, 0;
	@%p2 bra 	$L__BB0_116;
	mov.b32 	%r937, 0;
	mov.u64 	%rd27, %rd2;
$L__BB0_3:
	mov.u64 	%rd3, %rd27;
	and.b64  	%rd4, %rd3, 3;
	setp.eq.s64 	%p3, %rd4, 0;
	@%p3 bra 	$L__BB0_115;
	mul.wide.u32 	%rd13, %r937, 3200;
	mov.u64 	%rd14, precalc_xorwow_matrix;
	add.s64 	%rd5, %rd14, %rd13;
	mov.b32 	%r950, 0;
	mov.u32 	%r951, %r950;
	mov.u32 	%r952, %r950;
	mov.u32 	%r953, %r950;
	mov.u32 	%r954, %r950;
	mov.u32 	%r943, %r950;
$L__BB0_5:
	mul.wide.u32 	%rd15, %r943, 4;
	add.s64 	%rd16, %rd1, %rd15;
	ld.local.u32 	%r16, [%rd16+4];
	shl.b32 	%r17, %r943, 5;
	mov.b32 	%r949, 0;
$L__BB0_6:
	.pragma "nounroll";
	shr.u32 	%r563, %r16, %r949;
	and.b32  	%r564, %r563, 1;
	setp.eq.b32 	%p4, %r564, 1;
	not.pred 	%p5, %p4;
	add.s32 	%r565, %r17, %r949;
	mul.lo.s32 	%r566, %r565, 5;
	mul.wide.u32 	%rd17, %r566, 4;
	add.s64 	%rd6, %rd5, %rd17;
	@%p5 bra 	$L__BB0_8;
	ld.global.u32 	%r567, [%rd6];
	xor.b32  	%r954, %r954, %r567;
	ld.global.u32 	%r568, [%rd6+4];
	xor.b32  	%r953, %r953, %r568;
	ld.global.u32 	%r569, [%rd6+8];
	xor.b32  	%r952, %r952, %r569;
	ld.global.u32 	%r570, [%rd6+12];
	xor.b32  	%r951, %r951, %r570;
	ld.global.u32 	%r571, [%rd6+16];
	xor.b32  	%r950, %r950, %r571;
$L__BB0_8:
	and.b32  	%r573, %r563, 2;
	setp.eq.s32 	%p6, %r573, 0;
	@%p6 bra 	$L__BB0_10;
	ld.global.u32 	%r574, [%rd6+20];
	xor.b32  	%r954, %r954, %r574;
	ld.global.u32 	%r575, [%rd6+24];
	xor.b32  	%r953, %r953, %r575;
	ld.global.u32 	%r576, [%rd6+28];
	xor.b32  	%r952, %r952, %r576;
	ld.global.u32 	%r577, [%rd6+32];
	xor.b32  	%r951, %r951, %r577;
	ld.global.u32 	%r578, [%rd6+36];
	xor.b32  	%r950, %r950, %r578;
$L__BB0_10:
	and.b32  	%r580, %r563, 4;
	setp.eq.s32 	%p7, %r580, 0;
	@%p7 bra 	$L__BB0_12;
	ld.global.u32 	%r581, [%rd6+40];
	xor.b32  	%r954, %r954, %r581;
	ld.global.u32 	%r582, [%rd6+44];
	xor.b32  	%r953, %r953, %r582;
	ld.global.u32 	%r583, [%rd6+48];
	xor.b32  	%r952, %r952, %r583;
	ld.global.u32 	%r584, [%rd6+52];
	xor.b32  	%r951, %r951, %r584;
	ld.global.u32 	%r585, [%rd6+56];
	xor.b32  	%r950, %r950, %r585;
$L__BB0_12:
	and.b32  	%r587, %r563, 8;
	setp.eq.s32 	%p8, %r587, 0;
	@%p8 bra 	$L__BB0_14;
	ld.global.u32 	%r588, [%rd6+60];
	xor.b32  	%r954, %r954, %r588;
	ld.global.u32 	%r589, [%rd6+64];
	xor.b32  	%r953, %r953, %r589;
	ld.global.u32 	%r590, [%rd6+68];
	xor.b32  	%r952, %r952, %r590;
	ld.global.u32 	%r591, [%rd6+72];
	xor.b32  	%r951, %r951, %r591;
	ld.global.u32 	%r592, [%rd6+76];
	xor.b32  	%r950, %r950, %r592;
$L__BB0_14:
	and.b32  	%r594, %r563, 16;
	setp.eq.s32 	%p9, %r594, 0;
	@%p9 bra 	$L__BB0_16;
	ld.global.u32 	%r595, [%rd6+80];
	xor.b32  	%r954, %r954, %r595;
	ld.global.u32 	%r596, [%rd6+84];
	xor.b32  	%r953, %r953, %r596;
	ld.global.u32 	%r597, [%rd6+88];
	xor.b32  	%r952, %r952, %r597;
	ld.global.u32 	%r598, [%rd6+92];
	xor.b32  	%r951, %r951, %r598;
	ld.global.u32 	%r599, [%rd6+96];
	xor.b32  	%r950, %r950, %r599;
$L__BB0_16:
	and.b32  	%r601, %r563, 32;
	setp.eq.s32 	%p10, %r601, 0;
	@%p10 bra 	$L__BB0_18;
	ld.global.u32 	%r602, [%rd6+100];
	xor.b32  	%r954, %r954, %r602;
	ld.global.u32 	%r603, [%rd6+104];
	xor.b32  	%r953, %r953, %r603;
	ld.global.u32 	%r604, [%rd6+108];
	xor.b32  	%r952, %r952, %r604;
	ld.global.u32 	%r605, [%rd6+112];
	xor.b32  	%r951, %r951, %r605;
	ld.global.u32 	%r606, [%rd6+116];
	xor.b32  	%r950, %r950, %r606;
$L__BB0_18:
	and.b32  	%r608, %r563, 64;
	setp.eq.s32 	%p11, %r608, 0;
	@%p11 bra 	$L__BB0_20;
	ld.global.u32 	%r609, [%rd6+120];
	xor.b32  	%r954, %r954, %r609;
	ld.global.u32 	%r610, [%rd6+124];
	xor.b32  	%r953, %r953, %r610;
	ld.global.u32 	%r611, [%rd6+128];
	xor.b32  	%r952, %r952, %r611;
	ld.global.u32 	%r612, [%rd6+132];
	xor.b32  	%r951, %r951, %r612;
	ld.global.u32 	%r613, [%rd6+136];
	xor.b32  	%r950, %r950, %r613;
$L__BB0_20:
	and.b32  	%r615, %r563, 128;
	setp.eq.s32 	%p12, %r615, 0;
	@%p12 bra 	$L__BB0_22;
	ld.global.u32 	%r616, [%rd6+140];
	xor.b32  	%r954, %r954, %r616;
	ld.global.u32 	%r617, [%rd6+144];
	xor.b32  	%r953, %r953, %r617;
	ld.global.u32 	%r618, [%rd6+148];
	xor.b32  	%r952, %r952, %r618;
	ld.global.u32 	%r619, [%rd6+152];
	xor.b32  	%r951, %r951, %r619;
	ld.global.u32 	%r620, [%rd6+156];
	xor.b32  	%r950, %r950, %r620;
$L__BB0_22:
	and.b32  	%r622, %r563, 256;
	setp.eq.s32 	%p13, %r622, 0;
	@%p13 bra 	$L__BB0_24;
	ld.global.u32 	%r623, [%rd6+160];
	xor.b32  	%r954, %r954, %r623;
	ld.global.u32 	%r624, [%rd6+164];
	xor.b32  	%r953, %r953, %r624;
	ld.global.u32 	%r625, [%rd6+168];
	xor.b32  	%r952, %r952, %r625;
	ld.global.u32 	%r626, [%rd6+172];
	xor.b32  	%r951, %r951, %r626;
	ld.global.u32 	%r627, [%rd6+176];
	xor.b32  	%r950, %r950, %r627;
$L__BB0_24:
	and.b32  	%r629, %r563, 512;
	setp.eq.s32 	%p14, %r629, 0;
	@%p14 bra 	$L__BB0_26;
	ld.global.u32 	%r630, [%rd6+180];
	xor.b32  	%r954, %r954, %r630;
	ld.global.u32 	%r631, [%rd6+184];
	xor.b32  	%r953, %r953, %r631;
	ld.global.u32 	%r632, [%rd6+188];
	xor.b32  	%r952, %r952, %r632;
	ld.global.u32 	%r633, [%rd6+192];
	xor.b32  	%r951, %r951, %r633;
	ld.global.u32 	%r634, [%rd6+196];
	xor.b32  	%r950, %r950, %r634;
$L__BB0_26:
	and.b32  	%r636, %r563, 1024;
	setp.eq.s32 	%p15, %r636, 0;
	@%p15 bra 	$L__BB0_28;
	ld.global.u32 	%r637, [%rd6+200];
	xor.b32  	%r954, %r954, %r637;
	ld.global.u32 	%r638, [%rd6+204];
	xor.b32  	%r953, %r953, %r638;
	ld.global.u32 	%r639, [%rd6+208];
	xor.b32  	%r952, %r952, %r639;
	ld.global.u32 	%r640, [%rd6+212];
	xor.b32  	%r951, %r951, %r640;
	ld.global.u32 	%r641, [%rd6+216];
	xor.b32  	%r950, %r950, %r641;
$L__BB0_28:
	and.b32  	%r643, %r563, 2048;
	setp.eq.s32 	%p16, %r643, 0;
	@%p16 bra 	$L__BB0_30;
	ld.global.u32 	%r644, [%rd6+220];
	xor.b32  	%r954, %r954, %r644;
	ld.global.u32 	%r645, [%rd6+224];
	xor.b32  	%r953, %r953, %r645;
	ld.global.u32 	%r646, [%rd6+228];
	xor.b32  	%r952, %r952, %r646;
	ld.global.u32 	%r647, [%rd6+232];
	xor.b32  	%r951, %r951, %r647;
	ld.global.u32 	%r648, [%rd6+236];
	xor.b32  	%r950, %r950, %r648;
$L__BB0_30:
	and.b32  	%r650, %r563, 4096;
	setp.eq.s32 	%p17, %r650, 0;
	@%p17 bra 	$L__BB0_32;
	ld.global.u32 	%r651, [%rd6+240];
	xor.b32  	%r954, %r954, %r651;
	ld.global.u32 	%r652, [%rd6+244];
	xor.b32  	%r953, %r953, %r652;
	ld.global.u32 	%r653, [%rd6+248];
	xor.b32  	%r952, %r952, %r653;
	ld.global.u32 	%r654, [%rd6+252];
	xor.b32  	%r951, %r951, %r654;
	ld.global.u32 	%r655, [%rd6+256];
	xor.b32  	%r950, %r950, %r655;
$L__BB0_32:
	and.b32  	%r657, %r563, 8192;
	setp.eq.s32 	%p18, %r657, 0;
	@%p18 bra 	$L__BB0_34;
	ld.global.u32 	%r658, [%rd6+260];
	xor.b32  	%r954, %r954, %r658;
	ld.global.u32 	%r659, [%rd6+264];
	xor.b32  	%r953, %r953, %r659;
	ld.global.u32 	%r660, [%rd6+268];
	xor.b32  	%r952, %r952, %r660;
	ld.global.u32 	%r661, [%rd6+272];
	xor.b32  	%r951, %r951, %r661;
	ld.global.u32 	%r662, [%rd6+276];
	xor.b32  	%r950, %r950, %r662;
$L__BB0_34:
	and.b32  	%r664, %r563, 16384;
	setp.eq.s32 	%p19, %r664, 0;
	@%p19 bra 	$L__BB0_36;
	ld.global.u32 	%r665, [%rd6+280];
	xor.b32  	%r954, %r954, %r665;
	ld.global.u32 	%r666, [%rd6+284];
	xor.b32  	%r953, %r953, %r666;
	ld.global.u32 	%r667, [%rd6+288];
	xor.b32  	%r952, %r952, %r667;
	ld.global.u32 	%r668, [%rd6+292];
	xor.b32  	%r951, %r951, %r668;
	ld.global.u32 	%r669, [%rd6+296];
	xor.b32  	%r950, %r950, %r669;
$L__BB0_36:
	and.b32  	%r671, %r563, 32768;
	setp.eq.s32 	%p20, %r671, 0;
	@%p20 bra 	$L__BB0_38;
	ld.global.u32 	%r672, [%rd6+300];
	xor.b32  	%r954, %r954, %r672;
	ld.global.u32 	%r673, [%rd6+304];
	xor.b32  	%r953, %r953, %r673;
	ld.global.u32 	%r674, [%rd6+308];
	xor.b32  	%r952, %r952, %r674;
	ld.global.u32 	%r675, [%rd6+312];
	xor.b32  	%r951, %r951, %r675;
	ld.global.u32 	%r676, [%rd6+316];
	xor.b32  	%r950, %r950, %r676;
$L__BB0_38:
	add.s32 	%r949, %r949, 16;
	setp.ne.s32 	%p21, %r949, 32;
	@%p21 bra 	$L__BB0_6;
	mad.lo.s32 	%r677, %r943, -31, %r17;
	add.s32 	%r943, %r677, 1;
	setp.ne.s32 	%p22, %r943, 5;
	@%p22 bra 	$L__BB0_5;
	st.local.u32 	[%rd1+4], %r954;
	st.local.v2.u32 	[%rd1+8], {%r953, %r952};
	st.local.v2.u32 	[%rd1+16], {%r951, %r950};
	setp.eq.s64 	%p23, %rd4, 1;
	@%p23 bra 	$L__BB0_115;
	mov.b32 	%r950, 0;
	mov.u32 	%r1043, %r950;
	mov.u32 	%r1044, %r950;
	mov.u32 	%r953, %r950;
	mov.u32 	%r954, %r950;
	mov.u32 	%r1035, %r950;
$L__BB0_42:
	mul.wide.u32 	%rd18, %r1035, 4;
	add.s64 	%rd19, %rd1, %rd18;
	ld.local.u32 	%r192, [%rd19+4];
	shl.b32 	%r193, %r1035, 5;
	mov.b32 	%r1041, 0;
$L__BB0_43:
	.pragma "nounroll";
	shr.u32 	%r680, %r192, %r1041;
	and.b32  	%r681, %r680, 1;
	setp.eq.b32 	%p24, %r681, 1;
	not.pred 	%p25, %p24;
	add.s32 	%r682, %r193, %r1041;
	mul.lo.s32 	%r683, %r682, 5;
	mul.wide.u32 	%rd20, %r683, 4;
	add.s64 	%rd7, %rd5, %rd20;
	@%p25 bra 	$L__BB0_45;
	ld.global.u32 	%r684, [%rd7];
	xor.b32  	%r954, %r954, %r684;
	ld.global.u32 	%r685, [%rd7+4];
	xor.b32  	%r953, %r953, %r685;
	ld.global.u32 	%r686, [%rd7+8];
	xor.b32  	%r1044, %r1044, %r686;
	ld.global.u32 	%r687, [%rd7+12];
	xor.b32  	%r1043, %r1043, %r687;
	ld.global.u32 	%r688, [%rd7+16];
	xor.b32  	%r950, %r950, %r688;
$L__BB0_45:
	and.b32  	%r690, %r680, 2;
	setp.eq.s32 	%p26, %r690, 0;
	@%p26 bra 	$L__BB0_47;
	ld.global.u32 	%r691, [%rd7+20];
	xor.b32  	%r954, %r954, %r691;
	ld.global.u32 	%r692, [%rd7+24];
	xor.b32  	%r953, %r953, %r692;
	ld.global.u32 	%r693, [%rd7+28];
	xor.b32  	%r1044, %r1044, %r693;
	ld.global.u32 	%r694, [%rd7+32];
	xor.b32  	%r1043, %r1043, %r694;
	ld.global.u32 	%r695, [%rd7+36];
	xor.b32  	%r950, %r950, %r695;
$L__BB0_47:
	and.b32  	%r697, %r680, 4;
	setp.eq.s32 	%p27, %r697, 0;
	@%p27 bra 	$L__BB0_49;
	ld.global.u32 	%r698, [%rd7+40];
	xor.b32  	%r954, %r954, %r698;
	ld.global.u32 	%r699, [%rd7+44];
	xor.b32  	%r953, %r953, %r699;
	ld.global.u32 	%r700, [%rd7+48];
	xor.b32  	%r1044, %r1044, %r700;
	ld.global.u32 	%r701, [%rd7+52];
	xor.b32  	%r1043, %r1043, %r701;
	ld.global.u32 	%r702, [%rd7+56];
	xor.b32  	%r950, %r950, %r702;
$L__BB0_49:
	and.b32  	%r704, %r680, 8;
	setp.eq.s32 	%p28, %r704, 0;
	@%p28 bra 	$L__BB0_51;
	ld.global.u32 	%r705, [%rd7+60];
	xor.b32  	%r954, %r954, %r705;
	ld.global.u32 	%r706, [%rd7+64];
	xor.b32  	%r953, %r953, %r706;
	ld.global.u32 	%r707, [%rd7+68];
	xor.b32  	%r1044, %r1044, %r707;
	ld.global.u32 	%r708, [%rd7+72];
	xor.b32  	%r1043, %r1043, %r708;
	ld.global.u32 	%r709, [%rd7+76];
	xor.b32  	%r950, %r950, %r709;
$L__BB0_51:
	and.b32  	%r711, %r680, 16;
	setp.eq.s32 	%p29, %r711, 0;
	@%p29 bra 	$L__BB0_53;
	ld.global.u32 	%r712, [%rd7+80];
	xor.b32  	%r954, %r954, %r712;
	ld.global.u32 	%r713, [%rd7+84];
	xor.b32  	%r953, %r953, %r713;
	ld.global.u32 	%r714, [%rd7+88];
	xor.b32  	%r1044, %r1044, %r714;
	ld.global.u32 	%r715, [%rd7+92];
	xor.b32  	%r1043, %r1043, %r715;
	ld.global.u32 	%r716, [%rd7+96];
	xor.b32  	%r950, %r950, %r716;
$L__BB0_53:
	and.b32  	%r718, %r680, 32;
	setp.eq.s32 	%p30, %r718, 0;
	@%p30 bra 	$L__BB0_55;
	ld.global.u32 	%r719, [%rd7+100];
	xor.b32  	%r954, %r954, %r719;
	ld.global.u32 	%r720, [%rd7+104];
	xor.b32  	%r953, %r953, %r720;
	ld.global.u32 	%r721, [%rd7+108];
	xor.b32  	%r1044, %r1044, %r721;
	ld.global.u32 	%r722, [%rd7+112];
	xor.b32  	%r1043, %r1043, %r722;
	ld.global.u32 	%r723, [%rd7+116];
	xor.b32  	%r950, %r950, %r723;
$L__BB0_55:
	and.b32  	%r725, %r680, 64;
	setp.eq.s32 	%p31, %r725, 0;
	@%p31 bra 	$L__BB0_57;
	ld.global.u32 	%r726, [%rd7+120];
	xor.b32  	%r954, %r954, %r726;
	ld.global.u32 	%r727, [%rd7+124];
	xor.b32  	%r953, %r953, %r727;
	ld.global.u32 	%r728, [%rd7+128];
	xor.b32  	%r1044, %r1044, %r728;
	ld.global.u32 	%r729, [%rd7+132];
	xor.b32  	%r1043, %r1043, %r729;
	ld.global.u32 	%r730, [%rd7+136];
	xor.b32  	%r950, %r950, %r730;
$L__BB0_57:
	and.b32  	%r732, %r680, 128;
	setp.eq.s32 	%p32, %r732, 0;
	@%p32 bra 	$L__BB0_59;
	ld.global.u32 	%r733, [%rd7+140];
	xor.b32  	%r954, %r954, %r733;
	ld.global.u32 	%r734, [%rd7+144];
	xor.b32  	%r953, %r953, %r734;
	ld.global.u32 	%r735, [%rd7+148];
	xor.b32  	%r1044, %r1044, %r735;
	ld.global.u32 	%r736, [%rd7+152];
	xor.b32  	%r1043, %r1043, %r736;
	ld.global.u32 	%r737, [%rd7+156];
	xor.b32  	%r950, %r950, %r737;
$L__BB0_59:
	and.b32  	%r739, %r680, 256;
	setp.eq.s32 	%p33, %r739, 0;
	@%p33 bra 	$L__BB0_61;
	ld.global.u32 	%r740, [%rd7+160];
	xor.b32  	%r954, %r954, %r740;
	ld.global.u32 	%r741, [%rd7+164];
	xor.b32  	%r953, %r953, %r741;
	ld.global.u32 	%r742, [%rd7+168];
	xor.b32  	%r1044, %r1044, %r742;
	ld.global.u32 	%r743, [%rd7+172];
	xor.b32  	%r1043, %r1043, %r743;
	ld.global.u32 	%r744, [%rd7+176];
	xor.b32  	%r950, %r950, %r744;
$L__BB0_61:
	and.b32  	%r746, %r680, 512;
	setp.eq.s32 	%p34, %r746, 0;
	@%p34 bra 	$L__BB0_63;
	ld.global.u32 	%r747, [%rd7+180];
	xor.b32  	%r954, %r954, %r747;
	ld.global.u32 	%r748, [%rd7+184];
	xor.b32  	%r953, %r953, %r748;
	ld.global.u32 	%r749, [%rd7+188];
	xor.b32  	%r1044, %r1044, %r749;
	ld.global.u32 	%r750, [%rd7+192];
	xor.b32  	%r1043, %r1043, %r750;
	ld.global.u32 	%r751, [%rd7+196];
	xor.b32  	%r950, %r950, %r751;
$L__BB0_63:
	and.b32  	%r753, %r680, 1024;
	setp.eq.s32 	%p35, %r753, 0;
	@%p35 bra 	$L__BB0_65;
	ld.global.u32 	%r754, [%rd7+200];
	xor.b32  	%r954, %r954, %r754;
	ld.global.u32 	%r755, [%rd7+204];
	xor.b32  	%r953, %r953, %r755;
	ld.global.u32 	%r756, [%rd7+208];
	xor.b32  	%r1044, %r1044, %r756;
	ld.global.u32 	%r757, [%rd7+212];
	xor.b32  	%r1043, %r1043, %r757;
	ld.global.u32 	%r758, [%rd7+216];
	xor.b32  	%r950, %r950, %r758;
$L__BB0_65:
	and.b32  	%r760, %r680, 2048;
	setp.eq.s32 	%p36, %r760, 0;
	@%p36 bra 	$L__BB0_67;
	ld.global.u32 	%r761, [%rd7+220];
	xor.b32  	%r954, %r954, %r761;
	ld.global.u32 	%r762, [%rd7+224];
	xor.b32  	%r953, %r953, %r762;
	ld.global.u32 	%r763, [%rd7+228];
	xor.b32  	%r1044, %r1044, %r763;
	ld.global.u32 	%r764, [%rd7+232];
	xor.b32  	%r1043, %r1043, %r764;
	ld.global.u32 	%r765, [%rd7+236];
	xor.b32  	%r950, %r950, %r765;
$L__BB0_67:
	and.b32  	%r767, %r680, 4096;
	setp.eq.s32 	%p37, %r767, 0;
	@%p37 bra 	$L__BB0_69;
	ld.global.u32 	%r768, [%rd7+240];
	xor.b32  	%r954, %r954, %r768;
	ld.global.u32 	%r769, [%rd7+244];
	xor.b32  	%r953, %r953, %r769;
	ld.global.u32 	%r770, [%rd7+248];
	xor.b32  	%r1044, %r1044, %r770;
	ld.global.u32 	%r771, [%rd7+252];
	xor.b32  	%r1043, %r1043, %r771;
	ld.global.u32 	%r772, [%rd7+256];
	xor.b32  	%r950, %r950, %r772;
$L__BB0_69:
	and.b32  	%r774, %r680, 8192;
	setp.eq.s32 	%p38, %r774, 0;
	@%p38 bra 	$L__BB0_71;
	ld.global.u32 	%r775, [%rd7+260];
	xor.b32  	%r954, %r954, %r775;
	ld.global.u32 	%r776, [%rd7+264];
	xor.b32  	%r953, %r953, %r776;
	ld.global.u32 	%r777, [%rd7+268];
	xor.b32  	%r1044, %r1044, %r777;
	ld.global.u32 	%r778, [%rd7+272];
	xor.b32  	%r1043, %r1043, %r778;
	ld.global.u32 	%r779, [%rd7+276];
	xor.b32  	%r950, %r950, %r779;
$L__BB0_71:
	and.b32  	%r781, %r680, 16384;
	setp.eq.s32 	%p39, %r781, 0;
	@%p39 bra 	$L__BB0_73;
	ld.global.u32 	%r782, [%rd7+280];
	xor.b32  	%r954, %r954, %r782;
	ld.global.u32 	%r783, [%rd7+284];
	xor.b32  	%r953, %r953, %r783;
	ld.global.u32 	%r784, [%rd7+288];
	xor.b32  	%r1044, %r1044, %r784;
	ld.global.u32 	%r785, [%rd7+292];
	xor.b32  	%r1043, %r1043, %r785;
	ld.global.u32 	%r786, [%rd7+296];
	xor.b32  	%r950, %r950, %r786;
$L__BB0_73:
	and.b32  	%r788, %r680, 32768;
	setp.eq.s32 	%p40, %r788, 0;
	@%p40 bra 	$L__BB0_75;
	ld.global.u32 	%r789, [%rd7+300];
	xor.b32  	%r954, %r954, %r789;
	ld.global.u32 	%r790, [%rd7+304];
	xor.b32  	%r953, %r953, %r790;
	ld.global.u32 	%r791, [%rd7+308];
	xor.b32  	%r1044, %r1044, %r791;
	ld.global.u32 	%r792, [%rd7+312];
	xor.b32  	%r1043, %r1043, %r792;
	ld.global.u32 	%r793, [%rd7+316];
	xor.b32  	%r950, %r950, %r793;
$L__BB0_75:
	add.s32 	%r1041, %r1041, 16;
	setp.ne.s32 	%p41, %r1041, 32;
	@%p41 bra 	$L__BB0_43;
	mad.lo.s32 	%r794, %r1035, -31, %r193;
	add.s32 	%r1035, %r794, 1;
	setp.ne.s32 	%p42, %r1035, 5;
	@%p42 bra 	$L__BB0_42;
	st.local.u32 	[%rd1+4], %r954;
	st.local.v2.u32 	[%rd1+8], {%r953, %r1044};
	st.local.v2.u32 	[%rd1+16], {%r1043, %r950};
	setp.ne.s64 	%p43, %rd4, 3;
	@%p43 bra 	$L__BB0_115;
	mov.b32 	%r950, 0;
	mov.u32 	%r1135, %r950;
	mov.u32 	%r1136, %r950;
	mov.u32 	%r953, %r950;
	mov.u32 	%r954, %r950;
	mov.u32 	%r1127, %r950;
$L__BB0_79:
	mul.wide.u32 	%rd21, %r1127, 4;
	add.s64 	%rd22, %rd1, %rd21;
	ld.local.u32 	%r368, [%rd22+4];
	shl.b32 	%r369, %r1127, 5;
	mov.b32 	%r1133, 0;
$L__BB0_80:
	.pragma "nounroll";
	shr.u32 	%r797, %r368, %r1133;
	and.b32  	%r798, %r797, 1;
	setp.eq.b32 	%p44, %r798, 1;
	not.pred 	%p45, %p44;
	add.s32 	%r799, %r369, %r1133;
	mul.lo.s32 	%r800, %r799, 5;
	mul.wide.u32 	%rd23, %r800, 4;
	add.s64 	%rd8, %rd5, %rd23;
	@%p45 bra 	$L__BB0_82;
	ld.global.u32 	%r801, [%rd8];
	xor.b32  	%r954, %r954, %r801;
	ld.global.u32 	%r802, [%rd8+4];
	xor.b32  	%r953, %r953, %r802;
	ld.global.u32 	%r803, [%rd8+8];
	xor.b32  	%r1136, %r1136, %r803;
	ld.global.u32 	%r804, [%rd8+12];
	xor.b32  	%r1135, %r1135, %r804;
	ld.global.u32 	%r805, [%rd8+16];
	xor.b32  	%r950, %r950, %r805;
$L__BB0_82:
	and.b32  	%r807, %r797, 2;
	setp.eq.s32 	%p46, %r807, 0;
	@%p46 bra 	$L__BB0_84;
	ld.global.u32 	%r808, [%rd8+20];
	xor.b32  	%r954, %r954, %r808;
	ld.global.u32 	%r809, [%rd8+24];
	xor.b32  	%r953, %r953, %r809;
	ld.global.u32 	%r810, [%rd8+28];
	xor.b32  	%r1136, %r1136, %r810;
	ld.global.u32 	%r811, [%rd8+32];
	xor.b32  	%r1135, %r1135, %r811;
	ld.global.u32 	%r812, [%rd8+36];
	xor.b32  	%r950, %r950, %r812;
$L__BB0_84:
	and.b32  	%r814, %r797, 4;
	setp.eq.s32 	%p47, %r814, 0;
	@%p47 bra 	$L__BB0_86;
	ld.global.u32 	%r815, [%rd8+40];
	xor.b32  	%r954, %r954, %r815;
	ld.global.u32 	%r816, [%rd8+44];
	xor.b32  	%r953, %r953, %r816;
	ld.global.u32 	%r817, [%rd8+48];
	xor.b32  	%r1136, %r1136, %r817;
	ld.global.u32 	%r818, [%rd8+52];
	xor.b32  	%r1135, %r1135, %r818;
	ld.global.u32 	%r819, [%rd8+56];
	xor.b32  	%r950, %r950, %r819;
$L__BB0_86:
	and.b32  	%r821, %r797, 8;
	setp.eq.s32 	%p48, %r821, 0;
	@%p48 bra 	$L__BB0_88;
	ld.global.u32 	%r822, [%rd8+60];
	xor.b32  	%r954, %r954, %r822;
	ld.global.u32 	%r823, [%rd8+64];
	xor.b32  	%r953, %r953, %r823;
	ld.global.u32 	%r824, [%rd8+68];
	xor.b32  	%r1136, %r1136, %r824;
	ld.global.u32 	%r825, [%rd8+72];
	xor.b32  	%r1135, %r1135, %r825;
	ld.global.u32 	%r826, [%rd8+76];
	xor.b32  	%r950, %r950, %r826;
$L__BB0_88:
	and.b32  	%r828, %r797, 16;
	setp.eq.s32 	%p49, %r828, 0;
	@%p49 bra 	$L__BB0_90;
	ld.global.u32 	%r829, [%rd8+80];
	xor.b32  	%r954, %r954, %r829;
	ld.global.u32 	%r830, [%rd8+84];
	xor.b32  	%r953, %r953, %r830;
	ld.global.u32 	%r831, [%rd8+88];
	xor.b32  	%r1136, %r1136, %r831;
	ld.global.u32 	%r832, [%rd8+92];
	xor.b32  	%r1135, %r1135, %r832;
	ld.global.u32 	%r833, [%rd8+96];
	xor.b32  	%r950, %r950, %r833;
$L__BB0_90:
	and.b32  	%r835, %r797, 32;
	setp.eq.s32 	%p50, %r835, 0;
	@%p50 bra 	$L__BB0_92;
	ld.global.u32 	%r836, [%rd8+100];
	xor.b32  	%r954, %r954, %r836;
	ld.global.u32 	%r837, [%rd8+104];
	xor.b32  	%r953, %r953, %r837;
	ld.global.u32 	%r838, [%rd8+108];
	xor.b32  	%r1136, %r1136, %r838;
	ld.global.u32 	%r839, [%rd8+112];
	xor.b32  	%r1135, %r1135, %r839;
	ld.global.u32 	%r840, [%rd8+116];
	xor.b32  	%r950, %r950, %r840;
$L__BB0_92:
	and.b32  	%r842, %r797, 64;
	setp.eq.s32 	%p51, %r842, 0;
	@%p51 bra 	$L__BB0_94;
	ld.global.u32 	%r843, [%rd8+120];
	xor.b32  	%r954, %r954, %r843;
	ld.global.u32 	%r844, [%rd8+124];
	xor.b32  	%r953, %r953, %r844;
	ld.global.u32 	%r845, [%rd8+128];
	xor.b32  	%r1136, %r1136, %r845;
	ld.global.u32 	%r846, [%rd8+132];
	xor.b32  	%r1135, %r1135, %r846;
	ld.global.u32 	%r847, [%rd8+136];
	xor.b32  	%r950, %r950, %r847;
$L__BB0_94:
	and.b32  	%r849, %r797, 128;
	setp.eq.s32 	%p52, %r849, 0;
	@%p52 bra 	$L__BB0_96;
	ld.global.u32 	%r850, [%rd8+140];
	xor.b32  	%r954, %r954, %r850;
	ld.global.u32 	%r851, [%rd8+144];
	xor.b32  	%r953, %r953, %r851;
	ld.global.u32 	%r852, [%rd8+148];
	xor.b32  	%r1136, %r1136, %r852;
	ld.global.u32 	%r853, [%rd8+152];
	xor.b32  	%r1135, %r1135, %r853;
	ld.global.u32 	%r854, [%rd8+156];
	xor.b32  	%r950, %r950, %r854;
$L__BB0_96:
	and.b32  	%r856, %r797, 256;
	setp.eq.s32 	%p53, %r856, 0;
	@%p53 bra 	$L__BB0_98;
	ld.global.u32 	%r857, [%rd8+160];
	xor.b32  	%r954, %r954, %r857;
	ld.global.u32 	%r858, [%rd8+164];
	xor.b32  	%r953, %r953, %r858;
	ld.global.u32 	%r859, [%rd8+168];
	xor.b32  	%r1136, %r1136, %r859;
	ld.global.u32 	%r860, [%rd8+172];
	xor.b32  	%r1135, %r1135, %r860;
	ld.global.u32 	%r861, [%rd8+176];
	xor.b32  	%r950, %r950, %r861;
$L__BB0_98:
	and.b32  	%r863, %r797, 512;
	setp.eq.s32 	%p54, %r863, 0;
	@%p54 bra 	$L__BB0_100;
	ld.global.u32 	%r864, [%rd8+180];
	xor.b32  	%r954, %r954, %r864;
	ld.global.u32 	%r865, [%rd8+184];
	xor.b32  	%r953, %r953, %r865;
	ld.global.u32 	%r866, [%rd8+188];
	xor.b32  	%r1136, %r1136, %r866;
	ld.global.u32 	%r867, [%rd8+192];
	xor.b32  	%r1135, %r1135, %r867;
	ld.global.u32 	%r868, [%rd8+196];
	xor.b32  	%r950, %r950, %r868;
$L__BB0_100:
	and.b32  	%r870, %r797, 1024;
	setp.eq.s32 	%p55, %r870, 0;
	@%p55 bra 	$L__BB0_102;
	ld.global.u32 	%r871, [%rd8+200];
	xor.b32  	%r954, %r954, %r871;
	ld.global.u32 	%r872, [%rd8+204];
	xor.b32  	%r953, %r953, %r872;
	ld.global.u32 	%r873, [%rd8+208];
	xor.b32  	%r1136, %r1136, %r873;
	ld.global.u32 	%r874, [%rd8+212];
	xor.b32  	%r1135, %r1135, %r874;
	ld.global.u32 	%r875, [%rd8+216];
	xor.b32  	%r950, %r950, %r875;
$L__BB0_102:
	and.b32  	%r877, %r797, 2048;
	setp.eq.s32 	%p56, %r877, 0;
	@%p56 bra 	$L__BB0_104;
	ld.global.u32 	%r878, [%rd8+220];
	xor.b32  	%r954, %r954, %r878;
	ld.global.u32 	%r879, [%rd8+224];
	xor.b32  	%r953, %r953, %r879;
	ld.global.u32 	%r880, [%rd8+228];
	xor.b32  	%r1136, %r1136, %r880;
	ld.global.u32 	%r881, [%rd8+232];
	xor.b32  	%r1135, %r1135, %r881;
	ld.global.u32 	%r882, [%rd8+236];
	xor.b32  	%r950, %r950, %r882;
$L__BB0_104:
	and.b32  	%r884, %r797, 4096;
	setp.eq.s32 	%p57, %r884, 0;
	@%p57 bra 	$L__BB0_106;
	ld.global.u32 	%r885, [%rd8+240];
	xor.b32  	%r954, %r954, %r885;
	ld.global.u32 	%r886, [%rd8+244];
	xor.b32  	%r953, %r953, %r886;
	ld.global.u32 	%r887, [%rd8+248];
	xor.b32  	%r1136, %r1136, %r887;
	ld.global.u32 	%r888, [%rd8+252];
	xor.b32  	%r1135, %r1135, %r888;
	ld.global.u32 	%r889, [%rd8+256];
	xor.b32  	%r950, %r950, %r889;
$L__BB0_106:
	and.b32  	%r891, %r797, 8192;
	setp.eq.s32 	%p58, %r891, 0;
	@%p58 bra 	$L__BB0_108;
	ld.global.u32 	%r892, [%rd8+260];
	xor.b32  	%r954, %r954, %r892;
	ld.global.u32 	%r893, [%rd8+264];
	xor.b32  	%r953, %r953, %r893;
	ld.global.u32 	%r894, [%rd8+268];
	xor.b32  	%r1136, %r1136, %r894;
	ld.global.u32 	%r895, [%rd8+272];
	xor.b32  	%r1135, %r1135, %r895;
	ld.global.u32 	%r896, [%rd8+276];
	xor.b32  	%r950, %r950, %r896;
$L__BB0_108:
	and.b32  	%r898, %r797, 16384;
	setp.eq.s32 	%p59, %r898, 0;
	@%p59 bra 	$L__BB0_110;
	ld.global.u32 	%r899, [%rd8+280];
	xor.b32  	%r954, %r954, %r899;
	ld.global.u32 	%r900, [%rd8+284];
	xor.b32  	%r953, %r953, %r900;
	ld.global.u32 	%r901, [%rd8+288];
	xor.b32  	%r1136, %r1136, %r901;
	ld.global.u32 	%r902, [%rd8+292];
	xor.b32  	%r1135, %r1135, %r902;
	ld.global.u32 	%r903, [%rd8+296];
	xor.b32  	%r950, %r950, %r903;
$L__BB0_110:
	and.b32  	%r905, %r797, 32768;
	setp.eq.s32 	%p60, %r905, 0;
	@%p60 bra 	$L__BB0_112;
	ld.global.u32 	%r906, [%rd8+300];
	xor.b32  	%r954, %r954, %r906;
	ld.global.u32 	%r907, [%rd8+304];
	xor.b32  	%r953, %r953, %r907;
	ld.global.u32 	%r908, [%rd8+308];
	xor.b32  	%r1136, %r1136, %r908;
	ld.global.u32 	%r909, [%rd8+312];
	xor.b32  	%r1135, %r1135, %r909;
	ld.global.u32 	%r910, [%rd8+316];
	xor.b32  	%r950, %r950, %r910;
$L__BB0_112:
	add.s32 	%r1133, %r1133, 16;
	setp.ne.s32 	%p61, %r1133, 32;
	@%p61 bra 	$L__BB0_80;
	mad.lo.s32 	%r911, %r1127, -31, %r369;
	add.s32 	%r1127, %r911, 1;
	setp.ne.s32 	%p62, %r1127, 5;
	@%p62 bra 	$L__BB0_79;
	st.local.u32 	[%rd1+4], %r954;
	st.local.v2.u32 	[%rd1+8], {%r953, %r1136};
	st.local.v2.u32 	[%rd1+16], {%r1135, %r950};
$L__BB0_115:
	shr.u64 	%rd27, %rd3, 2;
	add.s32 	%r937, %r937, 1;
	setp.gt.u64 	%p63, %rd3, 3;
	@%p63 bra 	$L__BB0_3;
$L__BB0_116:
	shr.u32 	%r913, %r954, 2;
	xor.b32  	%r914, %r913, %r954;
	shl.b32 	%r915, %r950, 4;
	shl.b32 	%r916, %r914, 1;
	xor.b32  	%r917, %r916, %r915;
	xor.b32  	%r918, %r917, %r914;
	xor.b32  	%r545, %r918, %r950;
	add.s32 	%r919, %r2, %r545;
	add.s32 	%r920, %r919, 362437;
	cvt.rn.f32.u32 	%f1, %r920;
	fma.rn.f32 	%f2, %f1, 0f2F800000, 0f2F000000;
	setp.gtu.f32 	%p64, %f2, 0f3DCCCCCD;
	mov.b32 	%r1220, 0;
	@%p64 bra 	$L__BB0_118;
	shr.u32 	%r921, %r953, 2;
	xor.b32  	%r922, %r921, %r953;
	shl.b32 	%r923, %r545, 4;
	shl.b32 	%r924, %r922, 1;
	xor.b32  	%r925, %r924, %r923;
	xor.b32  	%r926, %r925, %r922;
	xor.b32  	%r927, %r926, %r545;
	add.s32 	%r928, %r2, %r927;
	add.s32 	%r929, %r928, 724874;
	mul.hi.u32 	%r930, %r929, 1374389535;
	shr.u32 	%r931, %r930, 5;
	mul.lo.s32 	%r932, %r931, 100;
	sub.s32 	%r933, %r929, %r932;
	add.s32 	%r1220, %r933, 1;
$L__BB0_118:
	cvta.to.global.u64 	%rd24, %rd10;
	shl.b64 	%rd25, %rd2, 2;
	add.s64 	%rd26, %rd24, %rd25;
	st.global.u32 	[%rd26], %r1220;
$L__BB0_119:
	ret;

}
	// .globl	_Z8initVectPim
.visible .entry _Z8initVectPim(
	.param .u64 .ptr .align 1 _Z8initVectPim_param_0,
	.param .u64 _Z8initVectPim_param_1
)
{
	.local .align 8 .b8 	__local_depot1[48];
	.reg .b64 	%SP;
	.reg .b64 	%SPL;
	.reg .pred 	%p<64>;
	.reg .b32 	%r<1216>;
	.reg .b64 	%rd<28>;

	mov.u64 	%SPL, __local_depot1;
	ld.param.u64 	%rd10, [_Z8initVectPim_param_0];
	ld.param.u64 	%rd11, [_Z8initVectPim_param_1];
	mov.u32 	%r545, %ctaid.x;
	mov.u32 	%r546, %ntid.x;
	mov.u32 	%r547, %tid.x;
	mad.lo.s32 	%r1, %r545, %r546, %r547;
	setp.gt.s32 	%p1, %r1, 4095;
	@%p1 bra 	$L__BB1_117;
	add.u64 	%rd1, %SPL, 0;
	cvt.s64.s32 	%rd2, %r1;
	cvt.u32.u64 	%r548, %rd11;
	xor.b32  	%r549, %r548, -1429050551;
	mul.lo.s32 	%r550, %r549, 1099087573;
	{ .reg .b32 tmp; mov.b64 {tmp, %r551}, %rd11; }
	xor.b32  	%r552, %r551, -136515619;
	mul.lo.s32 	%r553, %r552, -1703105765;
	add.s32 	%r554, %r550, %r553;
	add.s32 	%r2, %r554, 6615241;
	add.s32 	%r950, %r550, 123456789;
	st.local.v2.u32 	[%rd1], {%r2, %r950};
	xor.b32  	%r949, %r550, 362436069;
	add.s32 	%r555, %r553, 521288629;
	st.local.v2.u32 	[%rd1+8], {%r949, %r555};
	xor.b32  	%r556, %r553, 88675123;
	add.s32 	%r946, %r550, 5783321;
	st.local.v2.u32 	[%rd1+16], {%r556, %r946};
	setp.eq.s32 	%p2, %r1, 0;
	@%p2 bra 	$L__BB1_116;
	mov.b32 	%r933, 0;
	mov.u64 	%rd27, %rd2;
$L__BB1_3:
	mov.u64 	%rd3, %rd27;
	and.b64  	%rd4, %rd3, 3;
	setp.eq.s64 	%p3, %rd4, 0;
	@%p3 bra 	$L__BB1_115;
	mul.wide.u32 	%rd13, %r933, 3200;
	mov.u64 	%rd14, precalc_xorwow_matrix;
	add.s64 	%rd5, %rd14, %rd13;
	mov.b32 	%r946, 0;
	mov.u32 	%r947, %r946;
	mov.u32 	%r948, %r946;
	mov.u32 	%r949, %r946;
	mov.u32 	%r950, %r946;
	mov.u32 	%r939, %r946;
$L__BB1_5:
	mul.wide.u32 	%rd15, %r939, 4;
	add.s64 	%rd16, %rd1, %rd15;
	ld.local.u32 	%r16, [%rd16+4];
	shl.b32 	%r17, %r939, 5;
	mov.b32 	%r945, 0;
$L__BB1_6:
	.pragma "nounroll";
	shr.u32 	%r560, %r16, %r945;
	and.b32  	%r561, %r560, 1;
	setp.eq.b32 	%p4, %r561, 1;
	not.pred 	%p5, %p4;
	add.s32 	%r562, %r17, %r945;
	mul.lo.s32 	%r563, %r562, 5;
	mul.wide.u32 	%rd17, %r563, 4;
	add.s64 	%rd6, %rd5, %rd17;
	@%p5 bra 	$L__BB1_8;
	ld.global.u32 	%r564, [%rd6];
	xor.b32  	%r950, %r950, %r564;
	ld.global.u32 	%r565, [%rd6+4];
	xor.b32  	%r949, %r949, %r565;
	ld.global.u32 	%r566, [%rd6+8];
	xor.b32  	%r948, %r948, %r566;
	ld.global.u32 	%r567, [%rd6+12];
	xor.b32  	%r947, %r947, %r567;
	ld.global.u32 	%r568, [%rd6+16];
	xor.b32  	%r946, %r946, %r568;
$L__BB1_8:
	and.b32  	%r570, %r560, 2;
	setp.eq.s32 	%p6, %r570, 0;
	@%p6 bra 	$L__BB1_10;
	ld.global.u32 	%r571, [%rd6+20];
	xor.b32  	%r950, %r950, %r571;
	ld.global.u32 	%r572, [%rd6+24];
	xor.b32  	%r949, %r949, %r572;
	ld.global.u32 	%r573, [%rd6+28];
	xor.b32  	%r948, %r948, %r573;
	ld.global.u32 	%r574, [%rd6+32];
	xor.b32  	%r947, %r947, %r574;
	ld.global.u32 	%r575, [%rd6+36];
	xor.b32  	%r946, %r946, %r575;
$L__BB1_10:
	and.b32  	%r577, %r560, 4;
	setp.eq.s32 	%p7, %r577, 0;
	@%p7 bra 	$L__BB1_12;
	ld.global.u32 	%r578, [%rd6+40];
	xor.b32  	%r950, %r950, %r578;
	ld.global.u32 	%r579, [%rd6+44];
	xor.b32  	%r949, %r949, %r579;
	ld.global.u32 	%r580, [%rd6+48];
	xor.b32  	%r948, %r948, %r580;
	ld.global.u32 	%r581, [%rd6+52];
	xor.b32  	%r947, %r947, %r581;
	ld.global.u32 	%r582, [%rd6+56];
	xor.b32  	%r946, %r946, %r582;
$L__BB1_12:
	and.b32  	%r584, %r560, 8;
	setp.eq.s32 	%p8, %r584, 0;
	@%p8 bra 	$L__BB1_14;
	ld.global.u32 	%r585, [%rd6+60];
	xor.b32  	%r950, %r950, %r585;
	ld.global.u32 	%r586, [%rd6+64];
	xor.b32  	%r949, %r949, %r586;
	ld.global.u32 	%r587, [%rd6+68];
	xor.b32  	%r948, %r948, %r587;
	ld.global.u32 	%r588, [%rd6+72];
	xor.b32  	%r947, %r947, %r588;
	ld.global.u32 	%r589, [%rd6+76];
	xor.b32  	%r946, %r946, %r589;
$L__BB1_14:
	and.b32  	%r591, %r560, 16;
	setp.eq.s32 	%p9, %r591, 0;
	@%p9 bra 	$L__BB1_16;
	ld.global.u32 	%r592, [%rd6+80];
	xor.b32  	%r950, %r950, %r592;
	ld.global.u32 	%r593, [%rd6+84];
	xor.b32  	%r949, %r949, %r593;
	ld.global.u32 	%r594, [%rd6+88];
	xor.b32  	%r948, %r948, %r594;
	ld.global.u32 	%r595, [%rd6+92];
	xor.b32  	%r947, %r947, %r595;
	ld.global.u32 	%r596, [%rd6+96];
	xor.b32  	%r946, %r946, %r596;
$L__BB1_16:
	and.b32  	%r598, %r560, 32;
	setp.eq.s32 	%p10, %r598, 0;
	@%p10 bra 	$L__BB1_18;
	ld.global.u32 	%r599, [%rd6+100];
	xor.b32  	%r950, %r950, %r599;
	ld.global.u32 	%r600, [%rd6+104];
	xor.b32  	%r949, %r949, %r600;
	ld.global.u32 	%r601, [%rd6+108];
	xor.b32  	%r948, %r948, %r601;
	ld.global.u32 	%r602, [%rd6+112];
	xor.b32  	%r947, %r947, %r602;
	ld.global.u32 	%r603, [%rd6+116];
	xor.b32  	%r946, %r946, %r603;
$L__BB1_18:
	and.b32  	%r605, %r560, 64;
	setp.eq.s32 	%p11, %r605, 0;
	@%p11 bra 	$L__BB1_20;
	ld.global.u32 	%r606, [%rd6+120];
	xor.b32  	%r950, %r950, %r606;
	ld.global.u32 	%r607, [%rd6+124];
	xor.b32  	%r949, %r949, %r607;
	ld.global.u32 	%r608, [%rd6+128];
	xor.b32  	%r948, %r948, %r608;
	ld.global.u32 	%r609, [%rd6+132];
	xor.b32  	%r947, %r947, %r609;
	ld.global.u32 	%r610, [%rd6+136];
	xor.b32  	%r946, %r946, %r610;
$L__BB1_20:
	and.b32  	%r612, %r560, 128;
	setp.eq.s32 	%p12, %r612, 0;
	@%p12 bra 	$L__BB1_22;
	ld.global.u32 	%r613, [%rd6+140];
	xor.b32  	%r950, %r950, %r613;
	ld.global.u32 	%r614, [%rd6+144];
	xor.b32  	%r949, %r949, %r614;
	ld.global.u32 	%r615, [%rd6+148];
	xor.b32  	%r948, %r948, %r615;
	ld.global.u32 	%r616, [%rd6+152];
	xor.b32  	%r947, %r947, %r616;
	ld.global.u32 	%r617, [%rd6+156];
	xor.b32  	%r946, %r946, %r617;
$L__BB1_22:
	and.b32  	%r619, %r560, 256;
	setp.eq.s32 	%p13, %r619, 0;
	@%p13 bra 	$L__BB1_24;
	ld.global.u32 	%r620, [%rd6+160];
	xor.b32  	%r950, %r950, %r620;
	ld.global.u32 	%r621, [%rd6+164];
	xor.b32  	%r949, %r949, %r621;
	ld.global.u32 	%r622, [%rd6+168];
	xor.b32  	%r948, %r948, %r622;
	ld.global.u32 	%r623, [%rd6+172];
	xor.b32  	%r947, %r947, %r623;
	ld.global.u32 	%r624, [%rd6+176];
	xor.b32  	%r946, %r946, %r624;
$L__BB1_24:
	and.b32  	%r626, %r560, 512;
	setp.eq.s32 	%p14, %r626, 0;
	@%p14 bra 	$L__BB1_26;
	ld.global.u32 	%r627, [%rd6+180];
	xor.b32  	%r950, %r950, %r627;
	ld.global.u32 	%r628, [%rd6+184];
	xor.b32  	%r949, %r949, %r628;
	ld.global.u32 	%r629, [%rd6+188];
	xor.b32  	%r948, %r948, %r629;
	ld.global.u32 	%r630, [%rd6+192];
	xor.b32  	%r947, %r947, %r630;
	ld.global.u32 	%r631, [%rd6+196];
	xor.b32  	%r946, %r946, %r631;
$L__BB1_26:
	and.b32  	%r633, %r560, 1024;
	setp.eq.s32 	%p15, %r633, 0;
	@%p15 bra 	$L__BB1_28;
	ld.global.u32 	%r634, [%rd6+200];
	xor.b32  	%r950, %r950, %r634;
	ld.global.u32 	%r635, [%rd6+204];
	xor.b32  	%r949, %r949, %r635;
	ld.global.u32 	%r636, [%rd6+208];
	xor.b32  	%r948, %r948, %r636;
	ld.global.u32 	%r637, [%rd6+212];
	xor.b32  	%r947, %r947, %r637;
	ld.global.u32 	%r638, [%rd6+216];
	xor.b32  	%r946, %r946, %r638;
$L__BB1_28:
	and.b32  	%r640, %r560, 2048;
	setp.eq.s32 	%p16, %r640, 0;
	@%p16 bra 	$L__BB1_30;
	ld.global.u32 	%r641, [%rd6+220];
	xor.b32  	%r950, %r950, %r641;
	ld.global.u32 	%r642, [%rd6+224];
	xor.b32  	%r949, %r949, %r642;
	ld.global.u32 	%r643, [%rd6+228];
	xor.b32  	%r948, %r948, %r643;
	ld.global.u32 	%r644, [%rd6+232];
	xor.b32  	%r947, %r947, %r644;
	ld.global.u32 	%r645, [%rd6+236];
	xor.b32  	%r946, %r946, %r645;
$L__BB1_30:
	and.b32  	%r647, %r560, 4096;
	setp.eq.s32 	%p17, %r647, 0;
	@%p17 bra 	$L__BB1_32;
	ld.global.u32 	%r648, [%rd6+240];
	xor.b32  	%r950, %r950, %r648;
	ld.global.u32 	%r649, [%rd6+244];
	xor.b32  	%r949, %r949, %r649;
	ld.global.u32 	%r650, [%rd6+248];
	xor.b32  	%r948, %r948, %r650;
	ld.global.u32 	%r651, [%rd6+252];
	xor.b32  	%r947, %r947, %r651;
	ld.global.u32 	%r652, [%rd6+256];
	xor.b32  	%r946, %r946, %r652;
$L__BB1_32:
	and.b32  	%r654, %r560, 8192;
	setp.eq.s32 	%p18, %r654, 0;
	@%p18 bra 	$L__BB1_34;
	ld.global.u32 	%r655, [%rd6+260];
	xor.b32  	%r950, %r950, %r655;
	ld.global.u32 	%r656, [%rd6+264];
	xor.b32  	%r949, %r949, %r656;
	ld.global.u32 	%r657, [%rd6+268];
	xor.b32  	%r948, %r948, %r657;
	ld.global.u32 	%r658, [%rd6+272];
	xor.b32  	%r947, %r947, %r658;
	ld.global.u32 	%r659, [%rd6+276];
	xor.b32  	%r946, %r946, %r659;
$L__BB1_34:
	and.b32  	%r661, %r560, 16384;
	setp.eq.s32 	%p19, %r661, 0;
	@%p19 bra 	$L__BB1_36;
	ld.global.u32 	%r662, [%rd6+280];
	xor.b32  	%r950, %r950, %r662;
	ld.global.u32 	%r663, [%rd6+284];
	xor.b32  	%r949, %r949, %r663;
	ld.global.u32 	%r664, [%rd6+288];
	xor.b32  	%r948, %r948, %r664;
	ld.global.u32 	%r665, [%rd6+292];
	xor.b32  	%r947, %r947, %r665;
	ld.global.u32 	%r666, [%rd6+296];
	xor.b32  	%r946, %r946, %r666;
$L__BB1_36:
	and.b32  	%r668, %r560, 32768;
	setp.eq.s32 	%p20, %r668, 0;
	@%p20 bra 	$L__BB1_38;
	ld.global.u32 	%r669, [%rd6+300];
	xor.b32  	%r950, %r950, %r669;
	ld.global.u32 	%r670, [%rd6+304];
	xor.b32  	%r949, %r949, %r670;
	ld.global.u32 	%r671, [%rd6+308];
	xor.b32  	%r948, %r948, %r671;
	ld.global.u32 	%r672, [%rd6+312];
	xor.b32  	%r947, %r947, %r672;
	ld.global.u32 	%r673, [%rd6+316];
	xor.b32  	%r946, %r946, %r673;
$L__BB1_38:
	add.s32 	%r945, %r945, 16;
	setp.ne.s32 	%p21, %r945, 32;
	@%p21 bra 	$L__BB1_6;
	mad.lo.s32 	%r674, %r939, -31, %r17;
	add.s32 	%r939, %r674, 1;
	setp.ne.s32 	%p22, %r939, 5;
	@%p22 bra 	$L__BB1_5;
	st.local.u32 	[%rd1+4], %r950;
	st.local.v2.u32 	[%rd1+8], {%r949, %r948};
	st.local.v2.u32 	[%rd1+16], {%r947, %r946};
	setp.eq.s64 	%p23, %rd4, 1;
	@%p23 bra 	$L__BB1_115;
	mov.b32 	%r946, 0;
	mov.u32 	%r1039, %r946;
	mov.u32 	%r1040, %r946;
	mov.u32 	%r949, %r946;
	mov.u32 	%r950, %r946;
	mov.u32 	%r1031, %r946;
$L__BB1_42:
	mul.wide.u32 	%rd18, %r1031, 4;
	add.s64 	%rd19, %rd1, %rd18;
	ld.local.u32 	%r192, [%rd19+4];
	shl.b32 	%r193, %r1031, 5;
	mov.b32 	%r1037, 0;
$L__BB1_43:
	.pragma "nounroll";
	shr.u32 	%r677, %r192, %r1037;
	and.b32  	%r678, %r677, 1;
	setp.eq.b32 	%p24, %r678, 1;
	not.pred 	%p25, %p24;
	add.s32 	%r679, %r193, %r1037;
	mul.lo.s32 	%r680, %r679, 5;
	mul.wide.u32 	%rd20, %r680, 4;
	add.s64 	%rd7, %rd5, %rd20;
	@%p25 bra 	$L__BB1_45;
	ld.global.u32 	%r681, [%rd7];
	xor.b32  	%r950, %r950, %r681;
	ld.global.u32 	%r682, [%rd7+4];
	xor.b32  	%r949, %r949, %r682;
	ld.global.u32 	%r683, [%rd7+8];
	xor.b32  	%r1040, %r1040, %r683;
	ld.global.u32 	%r684, [%rd7+12];
	xor.b32  	%r1039, %r1039, %r684;
	ld.global.u32 	%r685, [%rd7+16];
	xor.b32  	%r946, %r946, %r685;
$L__BB1_45:
	and.b32  	%r687, %r677, 2;
	setp.eq.s32 	%p26, %r687, 0;
	@%p26 bra 	$L__BB1_47;
	ld.global.u32 	%r688, [%rd7+20];
	xor.b32  	%r950, %r950, %r688;
	ld.global.u32 	%r689, [%rd7+24];
	xor.b32  	%r949, %r949, %r689;
	ld.global.u32 	%r690, [%rd7+28];
	xor.b32  	%r1040, %r1040, %r690;
	ld.global.u32 	%r691, [%rd7+32];
	xor.b32  	%r1039, %r1039, %r691;
	ld.global.u32 	%r692, [%rd7+36];
	xor.b32  	%r946, %r946, %r692;
$L__BB1_47:
	and.b32  	%r694, %r677, 4;
	setp.eq.s32 	%p27, %r694, 0;
	@%p27 bra 	$L__BB1_49;
	ld.global.u32 	%r695, [%rd7+40];
	xor.b32  	%r950, %r950, %r695;
	ld.global.u32 	%r696, [%rd7+44];
	xor.b32  	%r949, %r949, %r696;
	ld.global.u32 	%r697, [%rd7+48];
	xor.b32  	%r1040, %r1040, %r697;
	ld.global.u32 	%r698, [%rd7+52];
	xor.b32  	%r1039, %r1039, %r698;
	ld.global.u32 	%r699, [%rd7+56];
	xor.b32  	%r946, %r946, %r699;
$L__BB1_49:
	and.b32  	%r701, %r677, 8;
	setp.eq.s32 	%p28, %r701, 0;
	@%p28 bra 	$L__BB1_51;
	ld.global.u32 	%r702, [%rd7+60];
	xor.b32  	%r950, %r950, %r702;
	ld.global.u32 	%r703, [%rd7+64];
	xor.b32  	%r949, %r949, %r703;
	ld.global.u32 	%r704, [%rd7+68];
	xor.b32  	%r1040, %r1040, %r704;
	ld.global.u32 	%r705, [%rd7+72];
	xor.b32  	%r1039, %r1039, %r705;
	ld.global.u32 	%r706, [%rd7+76];
	xor.b32  	%r946, %r946, %r706;
$L__BB1_51:
	and.b32  	%r708, %r677, 16;
	setp.eq.s32 	%p29, %r708, 0;
	@%p29 bra 	$L__BB1_53;
	ld.global.u32 	%r709, [%rd7+80];
	xor.b32  	%r950, %r950, %r709;
	ld.global.u32 	%r710, [%rd7+84];
	xor.b32  	%r949, %r949, %r710;
	ld.global.u32 	%r711, [%rd7+88];
	xor.b32  	%r1040, %r1040, %r711;
	ld.global.u32 	%r712, [%rd7+92];
	xor.b32  	%r1039, %r1039, %r712;
	ld.global.u32 	%r713, [%rd7+96];
	xor.b32  	%r946, %r946, %r713;
$L__BB1_53:
	and.b32  	%r715, %r677, 32;
	setp.eq.s32 	%p30, %r715, 0;
	@%p30 bra 	$L__BB1_55;
	ld.global.u32 	%r716, [%rd7+100];
	xor.b32  	%r950, %r950, %r716;
	ld.global.u32 	%r717, [%rd7+104];
	xor.b32  	%r949, %r949, %r717;
	ld.global.u32 	%r718, [%rd7+108];
	xor.b32  	%r1040, %r1040, %r718;
	ld.global.u32 	%r719, [%rd7+112];
	xor.b32  	%r1039, %r1039, %r719;
	ld.global.u32 	%r720, [%rd7+116];
	xor.b32  	%r946, %r946, %r720;
$L__BB1_55:
	and.b32  	%r722, %r677, 64;
	setp.eq.s32 	%p31, %r722, 0;
	@%p31 bra 	$L__BB1_57;
	ld.global.u32 	%r723, [%rd7+120];
	xor.b32  	%r950, %r950, %r723;
	ld.global.u32 	%r724, [%rd7+124];
	xor.b32  	%r949, %r949, %r724;
	ld.global.u32 	%r725, [%rd7+128];
	xor.b32  	%r1040, %r1040, %r725;
	ld.global.u32 	%r726, [%rd7+132];
	xor.b32  	%r1039, %r1039, %r726;
	ld.global.u32 	%r727, [%rd7+136];
	xor.b32  	%r946, %r946, %r727;
$L__BB1_57:
	and.b32  	%r729, %r677, 128;
	setp.eq.s32 	%p32, %r729, 0;
	@%p32 bra 	$L__BB1_59;
	ld.global.u32 	%r730, [%rd7+140];
	xor.b32  	%r950, %r950, %r730;
	ld.global.u32 	%r731, [%rd7+144];
	xor.b32  	%r949, %r949, %r731;
	ld.global.u32 	%r732, [%rd7+148];
	xor.b32  	%r1040, %r1040, %r732;
	ld.global.u32 	%r733, [%rd7+152];
	xor.b32  	%r1039, %r1039, %r733;
	ld.global.u32 	%r734, [%rd7+156];
	xor.b32  	%r946, %r946, %r734;
$L__BB1_59:
	and.b32  	%r736, %r677, 256;
	setp.eq.s32 	%p33, %r736, 0;
	@%p33 bra 	$L__BB1_61;
	ld.global.u32 	%r737, [%rd7+160];
	xor.b32  	%r950, %r950, %r737;
	ld.global.u32 	%r738, [%rd7+164];
	xor.b32  	%r949, %r949, %r738;
	ld.global.u32 	%r739, [%rd7+168];
	xor.b32  	%r1040, %r1040, %r739;
	ld.global.u32 	%r740, [%rd7+172];
	xor.b32  	%r1039, %r1039, %r740;
	ld.global.u32 	%r741, [%rd7+176];
	xor.b32  	%r946, %r946, %r741;
$L__BB1_61:
	and.b32  	%r743, %r677, 512;
	setp.eq.s32 	%p34, %r743, 0;
	@%p34 bra 	$L__BB1_63;
	ld.global.u32 	%r744, [%rd7+180];
	xor.b32  	%r950, %r950, %r744;
	ld.global.u32 	%r745, [%rd7+184];
	xor.b32  	%r949, %r949, %r745;
	ld.global.u32 	%r746, [%rd7+188];
	xor.b32  	%r1040, %r1040, %r746;
	ld.global.u32 	%r747, [%rd7+192];
	xor.b32  	%r1039, %r1039, %r747;
	ld.global.u32 	%r748, [%rd7+196];
	xor.b32  	%r946, %r946, %r748;
$L__BB1_63:
	and.b32  	%r750, %r677, 1024;
	setp.eq.s32 	%p35, %r750, 0;
	@%p35 bra 	$L__BB1_65;
	ld.global.u32 	%r751, [%rd7+200];
	xor.b32  	%r950, %r950, %r751;
	ld.global.u32 	%r752, [%rd7+204];
	xor.b32  	%r949, %r949, %r752;
	ld.global.u32 	%r753, [%rd7+208];
	xor.b32  	%r1040, %r1040, %r753;
	ld.global.u32 	%r754, [%rd7+212];
	xor.b32  	%r1039, %r1039, %r754;
	ld.global.u32 	%r755, [%rd7+216];
	xor.b32  	%r946, %r946, %r755;
$L__BB1_65:
	and.b32  	%r757, %r677, 2048;
	setp.eq.s32 	%p36, %r757, 0;
	@%p36 bra 	$L__BB1_67;
	ld.global.u32 	%r758, [%rd7+220];
	xor.b32  	%r950, %r950, %r758;
	ld.global.u32 	%r759, [%rd7+224];
	xor.b32  	%r949, %r949, %r759;
	ld.global.u32 	%r760, [%rd7+228];
	xor.b32  	%r1040, %r1040, %r760;
	ld.global.u32 	%r761, [%rd7+232];
	xor.b32  	%r1039, %r1039, %r761;
	ld.global.u32 	%r762, [%rd7+236];
	xor.b32  	%r946, %r946, %r762;
$L__BB1_67:
	and.b32  	%r764, %r677, 4096;
	setp.eq.s32 	%p37, %r764, 0;
	@%p37 bra 	$L__BB1_69;
	ld.global.u32 	%r765, [%rd7+240];
	xor.b32  	%r950, %r950, %r765;
	ld.global.u32 	%r766, [%rd7+244];
	xor.b32  	%r949, %r949, %r766;
	ld.global.u32 	%r767, [%rd7+248];
	xor.b32  	%r1040, %r1040, %r767;
	ld.global.u32 	%r768, [%rd7+252];
	xor.b32  	%r1039, %r1039, %r768;
	ld.global.u32 	%r769, [%rd7+256];
	xor.b32  	%r946, %r946, %r769;
$L__BB1_69:
	and.b32  	%r771, %r677, 8192;
	setp.eq.s32 	%p38, %r771, 0;
	@%p38 bra 	$L__BB1_71;
	ld.global.u32 	%r772, [%rd7+260];
	xor.b32  	%r950, %r950, %r772;
	ld.global.u32 	%r773, [%rd7+264];
	xor.b32  	%r949, %r949, %r773;
	ld.global.u32 	%r774, [%rd7+268];
	xor.b32  	%r1040, %r1040, %r774;
	ld.global.u32 	%r775, [%rd7+272];
	xor.b32  	%r1039, %r1039, %r775;
	ld.global.u32 	%r776, [%rd7+276];
	xor.b32  	%r946, %r946, %r776;
$L__BB1_71:
	and.b32  	%r778, %r677, 16384;
	setp.eq.s32 	%p39, %r778, 0;
	@%p39 bra 	$L__BB1_73;
	ld.global.u32 	%r779, [%rd7+280];
	xor.b32  	%r950, %r950, %r779;
	ld.global.u32 	%r780, [%rd7+284];
	xor.b32  	%r949, %r949, %r780;
	ld.global.u32 	%r781, [%rd7+288];
	xor.b32  	%r1040, %r1040, %r781;
	ld.global.u32 	%r782, [%rd7+292];
	xor.b32  	%r1039, %r1039, %r782;
	ld.global.u32 	%r783, [%rd7+296];
	xor.b32  	%r946, %r946, %r783;
$L__BB1_73:
	and.b32  	%r785, %r677, 32768;
	setp.eq.s32 	%p40, %r785, 0;
	@%p40 bra 	$L__BB1_75;
	ld.global.u32 	%r786, [%rd7+300];
	xor.b32  	%r950, %r950, %r786;
	ld.global.u32 	%r787, [%rd7+304];
	xor.b32  	%r949, %r949, %r787;
	ld.global.u32 	%r788, [%rd7+308];
	xor.b32  	%r1040, %r1040, %r788;
	ld.global.u32 	%r789, [%rd7+312];
	xor.b32  	%r1039, %r1039, %r789;
	ld.global.u32 	%r790, [%rd7+316];
	xor.b32  	%r946, %r946, %r790;
$L__BB1_75:
	add.s32 	%r1037, %r1037, 16;
	setp.ne.s32 	%p41, %r1037, 32;
	@%p41 bra 	$L__BB1_43;
	mad.lo.s32 	%r791, %r1031, -31, %r193;
	add.s32 	%r1031, %r791, 1;
	setp.ne.s32 	%p42, %r1031, 5;
	@%p42 bra 	$L__BB1_42;
	st.local.u32 	[%rd1+4], %r950;
	st.local.v2.u32 	[%rd1+8], {%r949, %r1040};
	st.local.v2.u32 	[%rd1+16], {%r1039, %r946};
	setp.ne.s64 	%p43, %rd4, 3;
	@%p43 bra 	$L__BB1_115;
	mov.b32 	%r946, 0;
	mov.u32 	%r1131, %r946;
	mov.u32 	%r1132, %r946;
	mov.u32 	%r949, %r946;
	mov.u32 	%r950, %r946;
	mov.u32 	%r1123, %r946;
$L__BB1_79:
	mul.wide.u32 	%rd21, %r1123, 4;
	add.s64 	%rd22, %rd1, %rd21;
	ld.local.u32 	%r368, [%rd22+4];
	shl.b32 	%r369, %r1123, 5;
	mov.b32 	%r1129, 0;
$L__BB1_80:
	.pragma "nounroll";
	shr.u32 	%r794, %r368, %r1129;
	and.b32  	%r795, %r794, 1;
	setp.eq.b32 	%p44, %r795, 1;
	not.pred 	%p45, %p44;
	add.s32 	%r796, %r369, %r1129;
	mul.lo.s32 	%r797, %r796, 5;
	mul.wide.u32 	%rd23, %r797, 4;
	add.s64 	%rd8, %rd5, %rd23;
	@%p45 bra 	$L__BB1_82;
	ld.global.u32 	%r798, [%rd8];
	xor.b32  	%r950, %r950, %r798;
	ld.global.u32 	%r799, [%rd8+4];
	xor.b32  	%r949, %r949, %r799;
	ld.global.u32 	%r800, [%rd8+8];
	xor.b32  	%r1132, %r1132, %r800;
	ld.global.u32 	%r801, [%rd8+12];
	xor.b32  	%r1131, %r1131, %r801;
	ld.global.u32 	%r802, [%rd8+16];
	xor.b32  	%r946, %r946, %r802;
$L__BB1_82:
	and.b32  	%r804, %r794, 2;
	setp.eq.s32 	%p46, %r804, 0;
	@%p46 bra 	$L__BB1_84;
	ld.global.u32 	%r805, [%rd8+20];
	xor.b32  	%r950, %r950, %r805;
	ld.global.u32 	%r806, [%rd8+24];
	xor.b32  	%r949, %r949, %r806;
	ld.global.u32 	%r807, [%rd8+28];
	xor.b32  	%r1132, %r1132, %r807;
	ld.global.u32 	%r808, [%rd8+32];
	xor.b32  	%r1131, %r1131, %r808;
	ld.global.u32 	%r809, [%rd8+36];
	xor.b32  	%r946, %r946, %r809;
$L__BB1_84:
	and.b32  	%r811, %r794, 4;
	setp.eq.s32 	%p47, %r811, 0;
	@%p47 bra 	$L__BB1_86;
	ld.global.u32 	%r812, [%rd8+40];
	xor.b32  	%r950, %r950, %r812;
	ld.global.u32 	%r813, [%rd8+44];
	xor.b32  	%r949, %r949, %r813;
	ld.global.u32 	%r814, [%rd8+48];
	xor.b32  	%r1132, %r1132, %r814;
	ld.global.u32 	%r815, [%rd8+52];
	xor.b32  	%r1131, %r1131, %r815;
	ld.global.u32 	%r816, [%rd8+56];
	xor.b32  	%r946, %r946, %r816;
$L__BB1_86:
	and.b32  	%r818, %r794, 8;
	setp.eq.s32 	%p48, %r818, 0;
	@%p48 bra 	$L__BB1_88;
	ld.global.u32 	%r819, [%rd8+60];
	xor.b32  	%r950, %r950, %r819;
	ld.global.u32 	%r820, [%rd8+64];
	xor.b32  	%r949, %r949, %r820;
	ld.global.u32 	%r821, [%rd8+68];
	xor.b32  	%r1132, %r1132, %r821;
	ld.global.u32 	%r822, [%rd8+72];
	xor.b32  	%r1131, %r1131, %r822;
	ld.global.u32 	%r823, [%rd8+76];
	xor.b32  	%r946, %r946, %r823;
$L__BB1_88:
	and.b32  	%r825, %r794, 16;
	setp.eq.s32 	%p49, %r825, 0;
	@%p49 bra 	$L__BB1_90;
	ld.global.u32 	%r826, [%rd8+80];
	xor.b32  	%r950, %r950, %r826;
	ld.global.u32 	%r827, [%rd8+84];
	xor.b32  	%r949, %r949, %r827;
	ld.global.u32 	%r828, [%rd8+88];
	xor.b32  	%r1132, %r1132, %r828;
	ld.global.u32 	%r829, [%rd8+92];
	xor.b32  	%r1131, %r1131, %r829;
	ld.global.u32 	%r830, [%rd8+96];
	xor.b32  	%r946, %r946, %r830;
$L__BB1_90:
	and.b32  	%r832, %r794, 32;
	setp.eq.s32 	%p50, %r832, 0;
	@%p50 bra 	$L__BB1_92;
	ld.global.u32 	%r833, [%rd8+100];
	xor.b32  	%r950, %r950, %r833;
	ld.global.u32 	%r834, [%rd8+104];
	xor.b32  	%r949, %r949, %r834;
	ld.global.u32 	%r835, [%rd8+108];
	xor.b32  	%r1132, %r1132, %r835;
	ld.global.u32 	%r836, [%rd8+112];
	xor.b32  	%r1131, %r1131, %r836;
	ld.global.u32 	%r837, [%rd8+116];
	xor.b32  	%r946, %r946, %r837;
$L__BB1_92:
	and.b32  	%r839, %r794, 64;
	setp.eq.s32 	%p51, %r839, 0;
	@%p51 bra 	$L__BB1_94;
	ld.global.u32 	%r840, [%rd8+120];
	xor.b32  	%r950, %r950, %r840;
	ld.global.u32 	%r841, [%rd8+124];
	xor.b32  	%r949, %r949, %r841;
	ld.global.u32 	%r842, [%rd8+128];
	xor.b32  	%r1132, %r1132, %r842;
	ld.global.u32 	%r843, [%rd8+132];
	xor.b32  	%r1131, %r1131, %r843;
	ld.global.u32 	%r844, [%rd8+136];
	xor.b32  	%r946, %r946, %r844;
$L__BB1_94:
	and.b32  	%r846, %r794, 128;
	setp.eq.s32 	%p52, %r846, 0;
	@%p52 bra 	$L__BB1_96;
	ld.global.u32 	%r847, [%rd8+140];
	xor.b32  	%r950, %r950, %r847;
	ld.global.u32 	%r848, [%rd8+144];
	xor.b32  	%r949, %r949, %r848;
	ld.global.u32 	%r849, [%rd8+148];
	xor.b32  	%r1132, %r1132, %r849;
	ld.global.u32 	%r850, [%rd8+152];
	xor.b32  	%r1131, %r1131, %r850;
	ld.global.u32 	%r851, [%rd8+156];
	xor.b32  	%r946, %r946, %r851;
$L__BB1_96:
	and.b32  	%r853, %r794, 256;
	setp.eq.s32 	%p53, %r853, 0;
	@%p53 bra 	$L__BB1_98;
	ld.global.u32 	%r854, [%rd8+160];
	xor.b32  	%r950, %r950, %r854;
	ld.global.u32 	%r855, [%rd8+164];
	xor.b32  	%r949, %r949, %r855;
	ld.global.u32 	%r856, [%rd8+168];
	xor.b32  	%r1132, %r1132, %r856;
	ld.global.u32 	%r857, [%rd8+172];
	xor.b32  	%r1131, %r1131, %r857;
	ld.global.u32 	%r858, [%rd8+176];
	xor.b32  	%r946, %r946, %r858;
$L__BB1_98:
	and.b32  	%r860, %r794, 512;
	setp.eq.s32 	%p54, %r860, 0;
	@%p54 bra 	$L__BB1_100;
	ld.global.u32 	%r861, [%rd8+180];
	xor.b32  	%r950, %r950, %r861;
	ld.global.u32 	%r862, [%rd8+184];
	xor.b32  	%r949, %r949, %r862;
	ld.global.u32 	%r863, [%rd8+188];
	xor.b32  	%r1132, %r1132, %r863;
	ld.global.u32 	%r864, [%rd8+192];
	xor.b32  	%r1131, %r1131, %r864;
	ld.global.u32 	%r865, [%rd8+196];
	xor.b32  	%r946, %r946, %r865;
$L__BB1_100:
	and.b32  	%r867, %r794, 1024;
	setp.eq.s32 	%p55, %r867, 0;
	@%p55 bra 	$L__BB1_102;
	ld.global.u32 	%r868, [%rd8+200];
	xor.b32  	%r950, %r950, %r868;
	ld.global.u32 	%r869, [%rd8+204];
	xor.b32  	%r949, %r949, %r869;
	ld.global.u32 	%r870, [%rd8+208];
	xor.b32  	%r1132, %r1132, %r870;
	ld.global.u32 	%r871, [%rd8+212];
	xor.b32  	%r1131, %r1131, %r871;
	ld.global.u32 	%r872, [%rd8+216];
	xor.b32  	%r946, %r946, %r872;
$L__BB1_102:
	and.b32  	%r874, %r794, 2048;
	setp.eq.s32 	%p56, %r874, 0;
	@%p56 bra 	$L__BB1_104;
	ld.global.u32 	%r875, [%rd8+220];
	xor.b32  	%r950, %r950, %r875;
	ld.global.u32 	%r876, [%rd8+224];
	xor.b32  	%r949, %r949, %r876;
	ld.global.u32 	%r877, [%rd8+228];
	xor.b32  	%r1132, %r1132, %r877;
	ld.global.u32 	%r878, [%rd8+232];
	xor.b32  	%r1131, %r1131, %r878;
	ld.global.u32 	%r879, [%rd8+236];
	xor.b32  	%r946, %r946, %r879;
$L__BB1_104:
	and.b32  	%r881, %r794, 4096;
	setp.eq.s32 	%p57, %r881, 0;
	@%p57 bra 	$L__BB1_106;
	ld.global.u32 	%r882, [%rd8+240];
	xor.b32  	%r950, %r950, %r882;
	ld.global.u32 	%r883, [%rd8+244];
	xor.b32  	%r949, %r949, %r883;
	ld.global.u32 	%r884, [%rd8+248];
	xor.b32  	%r1132, %r1132, %r884;
	ld.global.u32 	%r885, [%rd8+252];
	xor.b32  	%r1131, %r1131, %r885;
	ld.global.u32 	%r886, [%rd8+256];
	xor.b32  	%r946, %r946, %r886;
$L__BB1_106:
	and.b32  	%r888, %r794, 8192;
	setp.eq.s32 	%p58, %r888, 0;
	@%p58 bra 	$L__BB1_108;
	ld.global.u32 	%r889, [%rd8+260];
	xor.b32  	%r950, %r950, %r889;
	ld.global.u32 	%r890, [%rd8+264];
	xor.b32  	%r949, %r949, %r890;
	ld.global.u32 	%r891, [%rd8+268];
	xor.b32  	%r1132, %r1132, %r891;
	ld.global.u32 	%r892, [%rd8+272];
	xor.b32  	%r1131, %r1131, %r892;
	ld.global.u32 	%r893, [%rd8+276];
	xor.b32  	%r946, %r946, %r893;
$L__BB1_108:
	and.b32  	%r895, %r794, 16384;
	setp.eq.s32 	%p59, %r895, 0;
	@%p59 bra 	$L__BB1_110;
	ld.global.u32 	%r896, [%rd8+280];
	xor.b32  	%r950, %r950, %r896;
	ld.global.u32 	%r897, [%rd8+284];
	xor.b32  	%r949, %r949, %r897;
	ld.global.u32 	%r898, [%rd8+288];
	xor.b32  	%r1132, %r1132, %r898;
	ld.global.u32 	%r899, [%rd8+292];
	xor.b32  	%r1131, %r1131, %r899;
	ld.global.u32 	%r900, [%rd8+296];
	xor.b32  	%r946, %r946, %r900;
$L__BB1_110:
	and.b32  	%r902, %r794, 32768;
	setp.eq.s32 	%p60, %r902, 0;
	@%p60 bra 	$L__BB1_112;
	ld.global.u32 	%r903, [%rd8+300];
	xor.b32  	%r950, %r950, %r903;
	ld.global.u32 	%r904, [%rd8+304];
	xor.b32  	%r949, %r949, %r904;
	ld.global.u32 	%r905, [%rd8+308];
	xor.b32  	%r1132, %r1132, %r905;
	ld.global.u32 	%r906, [%rd8+312];
	xor.b32  	%r1131, %r1131, %r906;
	ld.global.u32 	%r907, [%rd8+316];
	xor.b32  	%r946, %r946, %r907;
$L__BB1_112:
	add.s32 	%r1129, %r1129, 16;
	setp.ne.s32 	%p61, %r1129, 32;
	@%p61 bra 	$L__BB1_80;
	mad.lo.s32 	%r908, %r1123, -31, %r369;
	add.s32 	%r1123, %r908, 1;
	setp.ne.s32 	%p62, %r1123, 5;
	@%p62 bra 	$L__BB1_79;
	st.local.u32 	[%rd1+4], %r950;
	st.local.v2.u32 	[%rd1+8], {%r949, %r1132};
	st.local.v2.u32 	[%rd1+16], {%r1131, %r946};
$L__BB1_115:
	shr.u64 	%rd27, %rd3, 2;
	add.s32 	%r933, %r933, 1;
	setp.gt.u64 	%p63, %rd3, 3;
	@%p63 bra 	$L__BB1_3;
$L__BB1_116:
	shr.u32 	%r909, %r950, 2;
	xor.b32  	%r910, %r909, %r950;
	shl.b32 	%r911, %r946, 4;
	shl.b32 	%r912, %r910, 1;
	xor.b32  	%r913, %r912, %r911;
	xor.b32  	%r914, %r913, %r910;
	xor.b32  	%r915, %r914, %r946;
	shr.u32 	%r916, %r949, 2;
	xor.b32  	%r917, %r916, %r949;
	shl.b32 	%r918, %r915, 4;
	shl.b32 	%r919, %r917, 1;
	xor.b32  	%r920, %r919, %r918;
	xor.b32  	%r921, %r920, %r917;
	xor.b32  	%r922, %r921, %r915;
	add.s32 	%r923, %r2, %r922;
	add.s32 	%r924, %r923, 724874;
	mul.hi.u32 	%r925, %r924, 1374389535;
	shr.u32 	%r926, %r925, 5;
	mul.lo.s32 	%r927, %r926, 100;
	sub.s32 	%r928, %r924, %r927;
	add.s32 	%r929, %r928, 1;
	cvta.to.global.u64 	%rd24, %rd10;
	shl.b64 	%rd25, %rd2, 2;
	add.s64 	%rd26, %rd24, %rd25;
	st.global.u32 	[%rd26], %r929;
$L__BB1_117:
	ret;

}
	// .globl	_Z8spMV_COOPiS_S_S_S_l
.visible .entry _Z8spMV_COOPiS_S_S_S_l(
	.param .u64 .ptr .align 1 _Z8spMV_COOPiS_S_S_S_l_param_0,
	.param .u64 .ptr .align 1 _Z8spMV_COOPiS_S_S_S_l_param_1,
	.param .u64 .ptr .align 1 _Z8spMV_COOPiS_S_S_S_l_param_2,
	.param .u64 .ptr .align 1 _Z8spMV_COOPiS_S_S_S_l_param_3,
	.param .u64 .ptr .align 1 _Z8spMV_COOPiS_S_S_S_l_param_4,
	.param .u64 _Z8spMV_COOPiS_S_S_S_l_param_5
)
{
	.reg .pred 	%p<2>;
	.reg .b32 	%r<11>;
	.reg .b64 	%rd<21>;

	ld.param.u64 	%rd2, [_Z8spMV_COOPiS_S_S_S_l_param_0];
	ld.param.u64 	%rd3, [_Z8spMV_COOPiS_S_S_S_l_param_1];
	ld.param.u64 	%rd4, [_Z8spMV_COOPiS_S_S_S_l_param_2];
	ld.param.u64 	%rd5, [_Z8spMV_COOPiS_S_S_S_l_param_3];
	ld.param.u64 	%rd6, [_Z8spMV_COOPiS_S_S_S_l_param_4];
	ld.param.u64 	%rd7, [_Z8spMV_COOPiS_S_S_S_l_param_5];
	mov.u32 	%r1, %ctaid.x;
	mov.u32 	%r2, %ntid.x;
	mov.u32 	%r3, %tid.x;
	mad.lo.s32 	%r4, %r1, %r2, %r3;
	cvt.s64.s32 	%rd1, %r4;
	setp.le.s64 	%p1, %rd7, %rd1;
	@%p1 bra 	$L__BB2_2;
	cvta.to.global.u64 	%rd8, %rd2;
	cvta.to.global.u64 	%rd9, %rd3;
	cvta.to.global.u64 	%rd10, %rd4;
	cvta.to.global.u64 	%rd11, %rd5;
	cvta.to.global.u64 	%rd12, %rd6;
	shl.b64 	%rd13, %rd1, 2;
	add.s64 	%rd14, %rd8, %rd13;
	ld.global.u32 	%r5, [%rd14];
	add.s64 	%rd15, %rd9, %rd13;
	ld.global.u32 	%r6, [%rd15];
	add.s64 	%rd16, %rd10, %rd13;
	ld.global.u32 	%r7, [%rd16];
	mul.wide.s32 	%rd17, %r5, 4;
	add.s64 	%rd18, %rd12, %rd17;
	mul.wide.s32 	%rd19, %r6, 4;
	add.s64 	%rd20, %rd11, %rd19;
	ld.global.u32 	%r8, [%rd20];
	mul.lo.s32 	%r9, %r8, %r7;
	atom.global.add.u32 	%r10, [%rd18], %r9;
$L__BB2_2:
	ret;

}
	// .globl	_Z8spMV_CSRPiS_S_S_S_i
.visible .entry _Z8spMV_CSRPiS_S_S_S_i(
	.param .u64 .ptr .align 1 _Z8spMV_CSRPiS_S_S_S_i_param_0,
	.param .u64 .ptr .align 1 _Z8spMV_CSRPiS_S_S_S_i_param_1,
	.param .u64 .ptr .align 1 _Z8spMV_CSRPiS_S_S_S_i_param_2,
	.param .u64 .ptr .align 1 _Z8spMV_CSRPiS_S_S_S_i_param_3,
	.param .u64 .ptr .align 1 _Z8spMV_CSRPiS_S_S_S_i_param_4,
	.param .u32 _Z8spMV_CSRPiS_S_S_S_i_param_5
)
{
	.reg .pred 	%p<11>;
	.reg .b32 	%r<178>;
	.reg .b64 	%rd<87>;

	ld.param.u64 	%rd6, [_Z8spMV_CSRPiS_S_S_S_i_param_0];
	ld.param.u64 	%rd8, [_Z8spMV_CSRPiS_S_S_S_i_param_1];
	ld.param.u64 	%rd9, [_Z8spMV_CSRPiS_S_S_S_i_param_2];
	ld.param.u64 	%rd10, [_Z8spMV_CSRPiS_S_S_S_i_param_3];
	ld.param.u64 	%rd7, [_Z8spMV_CSRPiS_S_S_S_i_param_4];
	ld.param.u32 	%r36, [_Z8spMV_CSRPiS_S_S_S_i_param_5];
	cvta.to.global.u64 	%rd1, %rd10;
	cvta.to.global.u64 	%rd2, %rd9;
	cvta.to.global.u64 	%rd3, %rd8;
	mov.u32 	%r37, %ctaid.x;
	mov.u32 	%r38, %ntid.x;
	mov.u32 	%r39, %tid.x;
	mad.lo.s32 	%r1, %r37, %r38, %r39;
	setp.ge.s32 	%p1, %r1, %r36;
	@%p1 bra 	$L__BB3_15;
	cvta.to.global.u64 	%rd11, %rd6;
	mul.wide.s32 	%rd12, %r1, 4;
	add.s64 	%rd13, %rd11, %rd12;
	ld.global.u32 	%r166, [%rd13];
	ld.global.u32 	%r3, [%rd13+4];
	setp.ge.s32 	%p2, %r166, %r3;
	mov.b32 	%r177, 0;
	@%p2 bra 	$L__BB3_14;
	add.s32 	%r43, %r166, 1;
	max.s32 	%r44, %r3, %r43;
	sub.s32 	%r4, %r44, %r166;
	and.b32  	%r5, %r4, 15;
	sub.s32 	%r45, %r166, %r44;
	setp.gt.u32 	%p3, %r45, -16;
	mov.b32 	%r177, 0;
	@%p3 bra 	$L__BB3_5;
	and.b32  	%r47, %r4, -16;
	neg.s32 	%r162, %r47;
	add.s64 	%rd4, %rd3, 32;
	add.s64 	%rd5, %rd2, 32;
	mov.b32 	%r177, 0;
$L__BB3_4:
	.pragma "nounroll";
	mul.wide.s32 	%rd14, %r166, 4;
	add.s64 	%rd15, %rd4, %rd14;
	add.s64 	%rd16, %rd5, %rd14;
	ld.global.u32 	%r48, [%rd15+-32];
	ld.global.u32 	%r49, [%rd16+-32];
	mul.wide.s32 	%rd17, %r48, 4;
	add.s64 	%rd18, %rd1, %rd17;
	ld.global.u32 	%r50, [%rd18];
	mad.lo.s32 	%r51, %r50, %r49, %r177;
	ld.global.u32 	%r52, [%rd15+-28];
	ld.global.u32 	%r53, [%rd16+-28];
	mul.wide.s32 	%rd19, %r52, 4;
	add.s64 	%rd20, %rd1, %rd19;
	ld.global.u32 	%r54, [%rd20];
	mad.lo.s32 	%r55, %r54, %r53, %r51;
	ld.global.u32 	%r56, [%rd15+-24];
	ld.global.u32 	%r57, [%rd16+-24];
	mul.wide.s32 	%rd21, %r56, 4;
	add.s64 	%rd22, %rd1, %rd21;
	ld.global.u32 	%r58, [%rd22];
	mad.lo.s32 	%r59, %r58, %r57, %r55;
	ld.global.u32 	%r60, [%rd15+-20];
	ld.global.u32 	%r61, [%rd16+-20];
	mul.wide.s32 	%rd23, %r60, 4;
	add.s64 	%rd24, %rd1, %rd23;
	ld.global.u32 	%r62, [%rd24];
	mad.lo.s32 	%r63, %r62, %r61, %r59;
	ld.global.u32 	%r64, [%rd15+-16];
	ld.global.u32 	%r65, [%rd16+-16];
	mul.wide.s32 	%rd25, %r64, 4;
	add.s64 	%rd26, %rd1, %rd25;
	ld.global.u32 	%r66, [%rd26];
	mad.lo.s32 	%r67, %r66, %r65, %r63;
	ld.global.u32 	%r68, [%rd15+-12];
	ld.global.u32 	%r69, [%rd16+-12];
	mul.wide.s32 	%rd27, %r68, 4;
	add.s64 	%rd28, %rd1, %rd27;
	ld.global.u32 	%r70, [%rd28];
	mad.lo.s32 	%r71, %r70, %r69, %r67;
	ld.global.u32 	%r72, [%rd15+-8];
	ld.global.u32 	%r73, [%rd16+-8];
	mul.wide.s32 	%rd29, %r72, 4;
	add.s64 	%rd30, %rd1, %rd29;
	ld.global.u32 	%r74, [%rd30];
	mad.lo.s32 	%r75, %r74, %r73, %r71;
	ld.global.u32 	%r76, [%rd15+-4];
	ld.global.u32 	%r77, [%rd16+-4];
	mul.wide.s32 	%rd31, %r76, 4;
	add.s64 	%rd32, %rd1, %rd31;
	ld.global.u32 	%r78, [%rd32];
	mad.lo.s32 	%r79, %r78, %r77, %r75;
	ld.global.u32 	%r80, [%rd15];
	ld.global.u32 	%r81, [%rd16];
	mul.wide.s32 	%rd33, %r80, 4;
	add.s64 	%rd34, %rd1, %rd33;
	ld.global.u32 	%r82, [%rd34];
	mad.lo.s32 	%r83, %r82, %r81, %r79;
	ld.global.u32 	%r84, [%rd15+4];
	ld.global.u32 	%r85, [%rd16+4];
	mul.wide.s32 	%rd35, %r84, 4;
	add.s64 	%rd36, %rd1, %rd35;
	ld.global.u32 	%r86, [%rd36];
	mad.lo.s32 	%r87, %r86, %r85, %r83;
	ld.global.u32 	%r88, [%rd15+8];
	ld.global.u32 	%r89, [%rd16+8];
	mul.wide.s32 	%rd37, %r88, 4;
	add.s64 	%rd38, %rd1, %rd37;
	ld.global.u32 	%r90, [%rd38];
	mad.lo.s32 	%r91, %r90, %r89, %r87;
	ld.global.u32 	%r92, [%rd15+12];
	ld.global.u32 	%r93, [%rd16+12];
	mul.wide.s32 	%rd39, %r92, 4;
	add.s64 	%rd40, %rd1, %rd39;
	ld.global.u32 	%r94, [%rd40];
	mad.lo.s32 	%r95, %r94, %r93, %r91;
	ld.global.u32 	%r96, [%rd15+16];
	ld.global.u32 	%r97, [%rd16+16];
	mul.wide.s32 	%rd41, %r96, 4;
	add.s64 	%rd42, %rd1, %rd41;
	ld.global.u32 	%r98, [%rd42];
	mad.lo.s32 	%r99, %r98, %r97, %r95;
	ld.global.u32 	%r100, [%rd15+20];
	ld.global.u32 	%r101, [%rd16+20];
	mul.wide.s32 	%rd43, %r100, 4;
	add.s64 	%rd44, %rd1, %rd43;
	ld.global.u32 	%r102, [%rd44];
	mad.lo.s32 	%r103, %r102, %r101, %r99;
	ld.global.u32 	%r104, [%rd15+24];
	ld.global.u32 	%r105, [%rd16+24];
	mul.wide.s32 	%rd45, %r104, 4;
	add.s64 	%rd46, %rd1, %rd45;
	ld.global.u32 	%r106, [%rd46];
	mad.lo.s32 	%r107, %r106, %r105, %r103;
	ld.global.u32 	%r108, [%rd15+28];
	ld.global.u32 	%r109, [%rd16+28];
	mul.wide.s32 	%rd47, %r108, 4;
	add.s64 	%rd48, %rd1, %rd47;
	ld.global.u32 	%r110, [%rd48];
	mad.lo.s32 	%r177, %r110, %r109, %r107;
	add.s32 	%r166, %r166, 16;
	add.s32 	%r162, %r162, 16;
	setp.ne.s32 	%p4, %r162, 0;
	@%p4 bra 	$L__BB3_4;
$L__BB3_5:
	setp.eq.s32 	%p5, %r5, 0;
	@%p5 bra 	$L__BB3_14;
	and.b32  	%r16, %r4, 7;
	setp.lt.u32 	%p6, %r5, 8;
	@%p6 bra 	$L__BB3_8;
	mul.wide.s32 	%rd49, %r166, 4;
	add.s64 	%rd50, %rd3, %rd49;
	ld.global.u32 	%r112, [%rd50];
	add.s64 	%rd51, %rd2, %rd49;
	ld.global.u32 	%r113, [%rd51];
	mul.wide.s32 	%rd52, %r112, 4;
	add.s64 	%rd53, %rd1, %rd52;
	ld.global.u32 	%r114, [%rd53];
	mad.lo.s32 	%r115, %r114, %r113, %r177;
	ld.global.u32 	%r116, [%rd50+4];
	ld.global.u32 	%r117, [%rd51+4];
	mul.wide.s32 	%rd54, %r116, 4;
	add.s64 	%rd55, %rd1, %rd54;
	ld.global.u32 	%r118, [%rd55];
	mad.lo.s32 	%r119, %r118, %r117, %r115;
	ld.global.u32 	%r120, [%rd50+8];
	ld.global.u32 	%r121, [%rd51+8];
	mul.wide.s32 	%rd56, %r120, 4;
	add.s64 	%rd57, %rd1, %rd56;
	ld.global.u32 	%r122, [%rd57];
	mad.lo.s32 	%r123, %r122, %r121, %r119;
	ld.global.u32 	%r124, [%rd50+12];
	ld.global.u32 	%r125, [%rd51+12];
	mul.wide.s32 	%rd58, %r124, 4;
	add.s64 	%rd59, %rd1, %rd58;
	ld.global.u32 	%r126, [%rd59];
	mad.lo.s32 	%r127, %r126, %r125, %r123;
	ld.global.u32 	%r128, [%rd50+16];
	ld.global.u32 	%r129, [%rd51+16];
	mul.wide.s32 	%rd60, %r128, 4;
	add.s64 	%rd61, %rd1, %rd60;
	ld.global.u32 	%r130, [%rd61];
	mad.lo.s32 	%r131, %r130, %r129, %r127;
	ld.global.u32 	%r132, [%rd50+20];
	ld.global.u32 	%r133, [%rd51+20];
	mul.wide.s32 	%rd62, %r132, 4;
	add.s64 	%rd63, %rd1, %rd62;
	ld.global.u32 	%r134, [%rd63];
	mad.lo.s32 	%r135, %r134, %r133, %r131;
	ld.global.u32 	%r136, [%rd50+24];
	ld.global.u32 	%r137, [%rd51+24];
	mul.wide.s32 	%rd64, %r136, 4;
	add.s64 	%rd65, %rd1, %rd64;
	ld.global.u32 	%r138, [%rd65];
	mad.lo.s32 	%r139, %r138, %r137, %r135;
	ld.global.u32 	%r140, [%rd50+28];
	ld.global.u32 	%r141, [%rd51+28];
	mul.wide.s32 	%rd66, %r140, 4;
	add.s64 	%rd67, %rd1, %rd66;
	ld.global.u32 	%r142, [%rd67];
	mad.lo.s32 	%r177, %r142, %r141, %r139;
	add.s32 	%r166, %r166, 8;
$L__BB3_8:
	setp.eq.s32 	%p7, %r16, 0;
	@%p7 bra 	$L__BB3_14;
	and.b32  	%r22, %r4, 3;
	setp.lt.u32 	%p8, %r16, 4;
	@%p8 bra 	$L__BB3_11;
	mul.wide.s32 	%rd68, %r166, 4;
	add.s64 	%rd69, %rd3, %rd68;
	ld.global.u32 	%r144, [%rd69];
	add.s64 	%rd70, %rd2, %rd68;
	ld.global.u32 	%r145, [%rd70];
	mul.wide.s32 	%rd71, %r144, 4;
	add.s64 	%rd72, %rd1, %rd71;
	ld.global.u32 	%r146, [%rd72];
	mad.lo.s32 	%r147, %r146, %r145, %r177;
	ld.global.u32 	%r148, [%rd69+4];
	ld.global.u32 	%r149, [%rd70+4];
	mul.wide.s32 	%rd73, %r148, 4;
	add.s64 	%rd74, %rd1, %rd73;
	ld.global.u32 	%r150, [%rd74];
	mad.lo.s32 	%r151, %r150, %r149, %r147;
	ld.global.u32 	%r152, [%rd69+8];
	ld.global.u32 	%r153, [%rd70+8];
	mul.wide.s32 	%rd75, %r152, 4;
	add.s64 	%rd76, %rd1, %rd75;
	ld.global.u32 	%r154, [%rd76];
	mad.lo.s32 	%r155, %r154, %r153, %r151;
	ld.global.u32 	%r156, [%rd69+12];
	ld.global.u32 	%r157, [%rd70+12];
	mul.wide.s32 	%rd77, %r156, 4;
	add.s64 	%rd78, %rd1, %rd77;
	ld.global.u32 	%r158, [%rd78];
	mad.lo.s32 	%r177, %r158, %r157, %r155;
	add.s32 	%r166, %r166, 4;
$L__BB3_11:
	setp.eq.s32 	%p9, %r22, 0;
	@%p9 bra 	$L__BB3_14;
	neg.s32 	%r174, %r22;
$L__BB3_13:
	.pragma "nounroll";
	mul.wide.s32 	%rd79, %r166, 4;
	add.s64 	%rd80, %rd2, %rd79;
	add.s64 	%rd81, %rd3, %rd79;
	ld.global.u32 	%r159, [%rd81];
	ld.global.u32 	%r160, [%rd80];
	mul.wide.s32 	%rd82, %r159, 4;
	add.s64 	%rd83, %rd1, %rd82;
	ld.global.u32 	%r161, [%rd83];
	mad.lo.s32 	%r177, %r161, %r160, %r177;
	add.s32 	%r166, %r166, 1;
	add.s32 	%r174, %r174, 1;
	setp.ne.s32 	%p10, %r174, 0;
	@%p10 bra 	$L__BB3_13;
$L__BB3_14:
	cvta.to.global.u64 	%rd84, %rd7;
	add.s64 	%rd86, %rd84, %rd12;
	st.global.u32 	[%rd86], %r177;
$L__BB3_15:
	ret;

}


// ===== COMPILED SASS (sm_100) =====

	.target	sm_100

	.elftype	@"ET_EXEC"


//--------------------- .note.nv.tkinfo           --------------------------
	.section	.note.nv.tkinfo,"",@"SHT_NOTE"
	.sectionflags	@"SHF_NOTE_NV_TKINFO"
	.tkinfo
        /*0018*/ 	.word	0x00000002
        /*0030*/ 	.string	""
        /*0030*/ 	.string	"ptxas"
        /*0030*/ 	.string	"Cuda compilation tools, release 13.0, V13.0.88"
        /*0030*/ 	.string	"Build cuda_13.0.r13.0/compiler.36424714_0"
        /*0030*/ 	.string	"-arch sm_100 -m 64 "



//--------------------- .note.nv.cuinfo           --------------------------
	.section	.note.nv.cuinfo,"",@"SHT_NOTE"
	.sectionflags	@"SHF_NOTE_NV_CUINFO"
        /*0018*/ 	.short	0x0002
        /*001a*/ 	.short	0x0064
        /*001c*/ 	.short	0x0082
	.zero		2


//--------------------- .nv.info                  --------------------------
	.section	.nv.info,"",@"SHT_CUDA_INFO"
	.align	4


	//----- nvinfo : EIATTR_REGCOUNT
	.align		4
        /*0000*/ 	.byte	0x04, 0x2f
        /*0002*/ 	.short	(.L_10 - .L_9)
	.align		4
.L_9:
        /*0004*/ 	.word	index@(_Z4initPim)
        /*0008*/ 	.word	0x0000001f


	//----- nvinfo : EIATTR_FRAME_SIZE
	.align		4
.L_10:
        /*000c*/ 	.byte	0x04, 0x11
        /*000e*/ 	.short	(.L_12 - .L_11)
	.align		4
.L_11:
        /*0010*/ 	.word	index@(_Z4initPim)
        /*0014*/ 	.word	0x00000030


	//----- nvinfo : EIATTR_REGCOUNT
	.align		4
.L_12:
        /*0018*/ 	.byte	0x04, 0x2f
        /*001a*/ 	.short	(.L_14 - .L_13)
	.align		4
.L_13:
        /*001c*/ 	.word	index@(_Z8initVectPim)
        /*0020*/ 	.word	0x0000001f


	//----- nvinfo : EIATTR_FRAME_SIZE
	.align		4
.L_14:
        /*0024*/ 	.byte	0x04, 0x11
        /*0026*/ 	.short	(.L_16 - .L_15)
	.align		4
.L_15:
        /*0028*/ 	.word	index@(_Z8initVectPim)
        /*002c*/ 	.word	0x00000030


	//----- nvinfo : EIATTR_REGCOUNT
	.align		4
.L_16:
        /*0030*/ 	.byte	0x04, 0x2f
        /*0032*/ 	.short	(.L_18 - .L_17)
	.align		4
.L_17:
        /*0034*/ 	.word	index@(_Z8spMV_COOPiS_S_S_S_l)
        /*0038*/ 	.word	0x0000000e


	//----- nvinfo : EIATTR_FRAME_SIZE
	.align		4
.L_18:
        /*003c*/ 	.byte	0x04, 0x11
        /*003e*/ 	.short	(.L_20 - .L_19)
	.align		4
.L_19:
        /*0040*/ 	.word	index@(_Z8spMV_COOPiS_S_S_S_l)
        /*0044*/ 	.word	0x00000000


	//----- nvinfo : EIATTR_REGCOUNT
	.align		4
.L_20:
        /*0048*/ 	.byte	0x04, 0x2f
        /*004a*/ 	.short	(.L_22 - .L_21)
	.align		4
.L_21:
        /*004c*/ 	.word	index@(_Z8spMV_CSRPiS_S_S_S_i)
        /*0050*/ 	.word	0x00000020


	//----- nvinfo : EIATTR_FRAME_SIZE
	.align		4
.L_22:
        /*0054*/ 	.byte	0x04, 0x11
        /*0056*/ 	.short	(.L_24 - .L_23)
	.align		4
.L_23:
        /*0058*/ 	.word	index@(_Z8spMV_CSRPiS_S_S_S_i)
        /*005c*/ 	.word	0x00000000


	//----- nvinfo : EIATTR_MIN_STACK_SIZE
	.align		4
.L_24:
        /*0060*/ 	.byte	0x04, 0x12
        /*0062*/ 	.short	(.L_26 - .L_25)
	.align		4
.L_25:
        /*0064*/ 	.word	index@(_Z8spMV_CSRPiS_S_S_S_i)
        /*0068*/ 	.word	0x00000000


	//----- nvinfo : EIATTR_MIN_STACK_SIZE
	.align		4
.L_26:
        /*006c*/ 	.byte	0x04, 0x12
        /*006e*/ 	.short	(.L_28 - .L_27)
	.align		4
.L_27:
        /*0070*/ 	.word	index@(_Z8spMV_COOPiS_S_S_S_l)
        /*0074*/ 	.word	0x00000000


	//----- nvinfo : EIATTR_MIN_STACK_SIZE
	.align		4
.L_28:
        /*0078*/ 	.byte	0x04, 0x12
        /*007a*/ 	.short	(.L_30 - .L_29)
	.align		4
.L_29:
        /*007c*/ 	.word	index@(_Z8initVectPim)
        /*0080*/ 	.word	0x00000030


	//----- nvinfo : EIATTR_MIN_STACK_SIZE
	.align		4
.L_30:
        /*0084*/ 	.byte	0x04, 0x12
        /*0086*/ 	.short	(.L_32 - .L_31)
	.align		4
.L_31:
        /*0088*/ 	.word	index@(_Z4initPim)
        /*008c*/ 	.word	0x00000030
.L_32:


//--------------------- .nv.compat                --------------------------
	.section	.nv.compat,"",@"SHT_CUDA_COMPAT_INFO"
	.align	4
        /*0000*/ 	.byte	0x02, 0x09, 0x00, 0x00, 0x02, 0x02, 0x01, 0x00, 0x02, 0x05, 0x05, 0x00, 0x03, 0x07, 0x01, 0x01
        /*0010*/ 	.byte	0x02, 0x03, 0x00, 0x00, 0x02, 0x06, 0x01, 0x00, 0x04, 0x0b, 0x08, 0x00, 0x01, 0x00, 0x00, 0x00
        /*0020*/ 	.byte	0x00, 0x00, 0x00, 0x00


//--------------------- .nv.info._Z8spMV_CSRPiS_S_S_S_i --------------------------
	.section	.nv.info._Z8spMV_CSRPiS_S_S_S_i,"",@"SHT_CUDA_INFO"
	.sectionflags	@""
	.align	4


	//----- nvinfo : EIATTR_CUDA_API_VERSION
	.align		4
        /*0000*/ 	.byte	0x04, 0x37
        /*0002*/ 	.short	(.L_34 - .L_33)
.L_33:
        /*0004*/ 	.word	0x00000082


	//----- nvinfo : EIATTR_KPARAM_INFO
	.align		4
.L_34:
        /*0008*/ 	.byte	0x04, 0x17
        /*000a*/ 	.short	(.L_36 - .L_35)
.L_35:
        /*000c*/ 	.word	0x00000000
        /*0010*/ 	.short	0x0005
        /*0012*/ 	.short	0x0028
        /*0014*/ 	.byte	0x00, 0xf0, 0x11, 0x00


	//----- nvinfo : EIATTR_KPARAM_INFO
	.align		4
.L_36:
        /*0018*/ 	.byte	0x04, 0x17
        /*001a*/ 	.short	(.L_38 - .L_37)
.L_37:
        /*001c*/ 	.word	0x00000000
        /*0020*/ 	.short	0x0004
        /*0022*/ 	.short	0x0020
        /*0024*/ 	.byte	0x00, 0xf5, 0x21, 0x00


	//----- nvinfo : EIATTR_KPARAM_INFO
	.align		4
.L_38:
        /*0028*/ 	.byte	0x04, 0x17
        /*002a*/ 	.short	(.L_40 - .L_39)
.L_39:
        /*002c*/ 	.word	0x00000000
        /*0030*/ 	.short	0x0003
        /*0032*/ 	.short	0x0018
        /*0034*/ 	.byte	0x00, 0xf5, 0x21, 0x00


	//----- nvinfo : EIATTR_KPARAM_INFO
	.align		4
.L_40:
        /*0038*/ 	.byte	0x04, 0x17
        /*003a*/ 	.short	(.L_42 - .L_41)
.L_41:
        /*003c*/ 	.word	0x00000000
        /*0040*/ 	.short	0x0002
        /*0042*/ 	.short	0x0010
        /*0044*/ 	.byte	0x00, 0xf5, 0x21, 0x00


	//----- nvinfo : EIATTR_KPARAM_INFO
	.align		4
.L_42:
        /*0048*/ 	.byte	0x04, 0x17
        /*004a*/ 	.short	(.L_44 - .L_43)
.L_43:
        /*004c*/ 	.word	0x00000000
        /*0050*/ 	.short	0x0001
        /*0052*/ 	.short	0x0008
        /*0054*/ 	.byte	0x00, 0xf5, 0x21, 0x00


	//----- nvinfo : EIATTR_KPARAM_INFO
	.align		4
.L_44:
        /*0058*/ 	.byte	0x04, 0x17
        /*005a*/ 	.short	(.L_46 - .L_45)
.L_45:
        /*005c*/ 	.word	0x00000000
        /*0060*/ 	.short	0x0000
        /*0062*/ 	.short	0x0000
        /*0064*/ 	.byte	0x00, 0xf5, 0x21, 0x00


	//----- nvinfo : EIATTR_SPARSE_MMA_MASK
	.align		4
.L_46:
        /*0068*/ 	.byte	0x03, 0x50
        /*006a*/ 	.short	0x0000


	//----- nvinfo : EIATTR_MAXREG_COUNT
	.align		4
        /*006c*/ 	.byte	0x03, 0x1b
        /*006e*/ 	.short	0x00ff


	//----- nvinfo : EIATTR_MERCURY_ISA_VERSION
	.align		4
        /*0070*/ 	.byte	0x03, 0x5f
        /*0072*/ 	.short	0x0101


	//----- nvinfo : EIATTR_VRC_CTA_INIT_COUNT
	.align		4
        /*0074*/ 	.byte	0x02, 0x4a
	.zero		1
	.zero		1


	//----- nvinfo : EIATTR_EXIT_INSTR_OFFSETS
	.align		4
        /*0078*/ 	.byte	0x04, 0x1c
        /*007a*/ 	.short	(.L_48 - .L_47)


	//   ....[0]....
.L_47:
        /*007c*/ 	.word	0x00000070


	//   ....[1]....
        /*0080*/ 	.word	0x00000e60


	//----- nvinfo : EIATTR_CRS_STACK_SIZE
	.align		4
.L_48:
        /*0084*/ 	.byte	0x04, 0x1e
        /*0086*/ 	.short	(.L_50 - .L_49)
.L_49:
        /*0088*/ 	.word	0x00000000


	//----- nvinfo : EIATTR_CBANK_PARAM_SIZE
	.align		4
.L_50:
        /*008c*/ 	.byte	0x03, 0x19
        /*008e*/ 	.short	0x002c


	//----- nvinfo : EIATTR_PARAM_CBANK
	.align		4
        /*0090*/ 	.byte	0x04, 0x0a
        /*0092*/ 	.short	(.L_52 - .L_51)
	.align		4
.L_51:
        /*0094*/ 	.word	index@(.nv.constant0._Z8spMV_CSRPiS_S_S_S_i)
        /*0098*/ 	.short	0x0380
        /*009a*/ 	.short	0x002c


	//----- nvinfo : EIATTR_SW_WAR
	.align		4
.L_52:
        /*009c*/ 	.byte	0x04, 0x36
        /*009e*/ 	.short	(.L_54 - .L_53)
.L_53:
        /*00a0*/ 	.word	0x00000008
.L_54:


//--------------------- .nv.info._Z8spMV_COOPiS_S_S_S_l --------------------------
	.section	.nv.info._Z8spMV_COOPiS_S_S_S_l,"",@"SHT_CUDA_INFO"
	.sectionflags	@""
	.align	4


	//----- nvinfo : EIATTR_CUDA_API_VERSION
	.align		4
        /*0000*/ 	.byte	0x04, 0x37
        /*0002*/ 	.short	(.L_56 - .L_55)
.L_55:
        /*0004*/ 	.word	0x00000082


	//----- nvinfo : EIATTR_KPARAM_INFO
	.align		4
.L_56:
        /*0008*/ 	.byte	0x04, 0x17
        /*000a*/ 	.short	(.L_58 - .L_57)
.L_57:
        /*000c*/ 	.word	0x00000000
        /*0010*/ 	.short	0x0005
        /*0012*/ 	.short	0x0028
        /*0014*/ 	.byte	0x00, 0xf0, 0x21, 0x00


	//----- nvinfo : EIATTR_KPARAM_INFO
	.align		4
.L_58:
        /*0018*/ 	.byte	0x04, 0x17
        /*001a*/ 	.short	(.L_60 - .L_59)
.L_59:
        /*001c*/ 	.word	0x00000000
        /*0020*/ 	.short	0x0004
        /*0022*/ 	.short	0x0020
        /*0024*/ 	.byte	0x00, 0xf5, 0x21, 0x00


	//----- nvinfo : EIATTR_KPARAM_INFO
	.align		4
.L_60:
        /*0028*/ 	.byte	0x04, 0x17
        /*002a*/ 	.short	(.L_62 - .L_61)
.L_61:
        /*002c*/ 	.word	0x00000000
        /*0030*/ 	.short	0x0003
        /*0032*/ 	.short	0x0018
        /*0034*/ 	.byte	0x00, 0xf5, 0x21, 0x00


	//----- nvinfo : EIATTR_KPARAM_INFO
	.align		4
.L_62:
        /*0038*/ 	.byte	0x04, 0x17
        /*003a*/ 	.short	(.L_64 - .L_63)
.L_63:
        /*003c*/ 	.word	0x00000000
        /*0040*/ 	.short	0x0002
        /*0042*/ 	.short	0x0010
        /*0044*/ 	.byte	0x00, 0xf5, 0x21, 0x00


	//----- nvinfo : EIATTR_KPARAM_INFO
	.align		4
.L_64:
        /*0048*/ 	.byte	0x04, 0x17
        /*004a*/ 	.short	(.L_66 - .L_65)
.L_65:
        /*004c*/ 	.word	0x00000000
        /*0050*/ 	.short	0x0001
        /*0052*/ 	.short	0x0008
        /*0054*/ 	.byte	0x00, 0xf5, 0x21, 0x00


	//----- nvinfo : EIATTR_KPARAM_INFO
	.align		4
.L_66:
        /*0058*/ 	.byte	0x04, 0x17
        /*005a*/ 	.short	(.L_68 - .L_67)
.L_67:
        /*005c*/ 	.word	0x00000000
        /*0060*/ 	.short	0x0000
        /*0062*/ 	.short	0x0000
        /*0064*/ 	.byte	0x00, 0xf5, 0x21, 0x00


	//----- nvinfo : EIATTR_SPARSE_MMA_MASK
	.align		4
.L_68:
        /*0068*/ 	.byte	0x03, 0x50
        /*006a*/ 	.short	0x0000


	//----- nvinfo : EIATTR_MAXREG_COUNT
	.align		4
        /*006c*/ 	.byte	0x03, 0x1b
        /*006e*/ 	.short	0x00ff


	//----- nvinfo : EIATTR_MERCURY_ISA_VERSION
	.align		4
        /*0070*/ 	.byte	0x03, 0x5f
        /*0072*/ 	.short	0x0101


	//----- nvinfo : EIATTR_VRC_CTA_INIT_COUNT
	.align		4
        /*0074*/ 	.byte	0x02, 0x4a
	.zero		1
	.zero		1


	//----- nvinfo : EIATTR_EXIT_INSTR_OFFSETS
	.align		4
        /*0078*/ 	.byte	0x04, 0x1c
        /*007a*/ 	.short	(.L_70 - .L_69)


	//   ....[0]....
.L_69:
        /*007c*/ 	.word	0x00000090


	//   ....[1]....
        /*0080*/ 	.word	0x000001f0


	//----- nvinfo : EIATTR_CBANK_PARAM_SIZE
	.align		4
.L_70:
        /*0084*/ 	.byte	0x03, 0x19
        /*0086*/ 	.short	0x0030


	//----- nvinfo : EIATTR_PARAM_CBANK
	.align		4
        /*0088*/ 	.byte	0x04, 0x0a
        /*008a*/ 	.short	(.L_72 - .L_71)
	.align		4
.L_71:
        /*008c*/ 	.word	index@(.nv.constant0._Z8spMV_COOPiS_S_S_S_l)
        /*0090*/ 	.short	0x0380
        /*0092*/ 	.short	0x0030


	//----- nvinfo : EIATTR_SW_WAR
	.align		4
.L_72:
        /*0094*/ 	.byte	0x04, 0x36
        /*0096*/ 	.short	(.L_74 - .L_73)
.L_73:
        /*0098*/ 	.word	0x00000008
.L_74:


//--------------------- .nv.info._Z8initVectPim   --------------------------
	.section	.nv.info._Z8initVectPim,"",@"SHT_CUDA_INFO"
	.sectionflags	@""
	.align	4


	//----- nvinfo : EIATTR_CUDA_API_VERSION
	.align		4
        /*0000*/ 	.byte	0x04, 0x37
        /*0002*/ 	.short	(.L_76 - .L_75)
.L_75:
        /*0004*/ 	.word	0x00000082


	//----- nvinfo : EIATTR_KPARAM_INFO
	.align		4
.L_76:
        /*0008*/ 	.byte	0x04, 0x17
        /*000a*/ 	.short	(.L_78 - .L_77)
.L_77:
        /*000c*/ 	.word	0x00000000
        /*0010*/ 	.short	0x0001
        /*0012*/ 	.short	0x0008
        /*0014*/ 	.byte	0x00, 0xf0, 0x21, 0x00


	//----- nvinfo : EIATTR_KPARAM_INFO
	.align		4
.L_78:
        /*0018*/ 	.byte	0x04, 0x17
        /*001a*/ 	.short	(.L_80 - .L_79)
.L_79:
        /*001c*/ 	.word	0x00000000
        /*0020*/ 	.short	0x0000
        /*0022*/ 	.short	0x0000
        /*0024*/ 	.byte	0x00, 0xf5, 0x21, 0x00


	//----- nvinfo : EIATTR_SPARSE_MMA_MASK
	.align		4
.L_80:
        /*0028*/ 	.byte	0x03, 0x50
        /*002a*/ 	.short	0x0000


	//----- nvinfo : EIATTR_MAXREG_COUNT
	.align		4
        /*002c*/ 	.byte	0x03, 0x1b
        /*002e*/ 	.short	0x00ff


	//----- nvinfo : EIATTR_MERCURY_ISA_VERSION
	.align		4
        /*0030*/ 	.byte	0x03, 0x5f
        /*0032*/ 	.short	0x0101


	//----- nvinfo : EIATTR_VRC_CTA_INIT_COUNT
	.align		4
        /*0034*/ 	.byte	0x02, 0x4a
	.zero		1
	.zero		1


	//----- nvinfo : EIATTR_EXIT_INSTR_OFFSETS
	.align		4
        /*0038*/ 	.byte	0x04, 0x1c
        /*003a*/ 	.short	(.L_82 - .L_81)


	//   ....[0]....
.L_81:
        /*003c*/ 	.word	0x00000070


	//   ....[1]....
        /*0040*/ 	.word	0x000028a0


	//----- nvinfo : EIATTR_CRS_STACK_SIZE
	.align		4
.L_82:
        /*0044*/ 	.byte	0x04, 0x1e
        /*0046*/ 	.short	(.L_84 - .L_83)
.L_83:
        /*0048*/ 	.word	0x00000000


	//----- nvinfo : EIATTR_CBANK_PARAM_SIZE
	.align		4
.L_84:
        /*004c*/ 	.byte	0x03, 0x19
        /*004e*/ 	.short	0x0010


	//----- nvinfo : EIATTR_PARAM_CBANK
	.align		4
        /*0050*/ 	.byte	0x04, 0x0a
        /*0052*/ 	.short	(.L_86 - .L_85)
	.align		4
.L_85:
        /*0054*/ 	.word	index@(.nv.constant0._Z8initVectPim)
        /*0058*/ 	.short	0x0380
        /*005a*/ 	.short	0x0010


	//----- nvinfo : EIATTR_SW_WAR
	.align		4
.L_86:
        /*005c*/ 	.byte	0x04, 0x36
        /*005e*/ 	.short	(.L_88 - .L_87)
.L_87:
        /*0060*/ 	.word	0x00000008
.L_88:


//--------------------- .nv.info._Z4initPim       --------------------------
	.section	.nv.info._Z4initPim,"",@"SHT_CUDA_INFO"
	.sectionflags	@""
	.align	4


	//----- nvinfo : EIATTR_CUDA_API_VERSION
	.align		4
        /*0000*/ 	.byte	0x04, 0x37
        /*0002*/ 	.short	(.L_90 - .L_89)
.L_89:
        /*0004*/ 	.word	0x00000082


	//----- nvinfo : EIATTR_KPARAM_INFO
	.align		4
.L_90:
        /*0008*/ 	.byte	0x04, 0x17
        /*000a*/ 	.short	(.L_92 - .L_91)
.L_91:
        /*000c*/ 	.word	0x00000000
        /*0010*/ 	.short	0x0001
        /*0012*/ 	.short	0x0008
        /*0014*/ 	.byte	0x00, 0xf0, 0x21, 0x00


	//----- nvinfo : EIATTR_KPARAM_INFO
	.align		4
.L_92:
        /*0018*/ 	.byte	0x04, 0x17
        /*001a*/ 	.short	(.L_94 - .L_93)
.L_93:
        /*001c*/ 	.word	0x00000000
        /*0020*/ 	.short	0x0000
        /*0022*/ 	.short	0x0000
        /*0024*/ 	.byte	0x00, 0xf5, 0x21, 0x00


	//----- nvinfo : EIATTR_SPARSE_MMA_MASK
	.align		4
.L_94:
        /*0028*/ 	.byte	0x03, 0x50
        /*002a*/ 	.short	0x0000


	//----- nvinfo : EIATTR_MAXREG_COUNT
	.align		4
        /*002c*/ 	.byte	0x03, 0x1b
        /*002e*/ 	.short	0x00ff


	//----- nvinfo : EIATTR_MERCURY_ISA_VERSION
	.align		4
        /*0030*/ 	.byte	0x03, 0x5f
        /*0032*/ 	.short	0x0101


	//----- nvinfo : EIATTR_VRC_CTA_INIT_COUNT
	.align		4
        /*0034*/ 	.byte	0x02, 0x4a
	.zero		1
	.zero		1


	//----- nvinfo : EIATTR_EXIT_INSTR_OFFSETS
	.align		4
        /*0038*/ 	.byte	0x04, 0x1c
        /*003a*/ 	.short	(.L_96 - .L_95)


	//   ....[0]....
.L_95:
        /*003c*/ 	.word	0x00000070


	//   ....[1]....
        /*0040*/ 	.word	0x00002930


	//----- nvinfo : EIATTR_CRS_STACK_SIZE
	.align		4
.L_96:
        /*0044*/ 	.byte	0x04, 0x1e
        /*0046*/ 	.short	(.L_98 - .L_97)
.L_97:
        /*0048*/ 	.word	0x00000000


	//----- nvinfo : EIATTR_CBANK_PARAM_SIZE
	.align		4
.L_98:
        /*004c*/ 	.byte	0x03, 0x19
        /*004e*/ 	.short	0x0010


	//----- nvinfo : EIATTR_PARAM_CBANK
	.align		4
        /*0050*/ 	.byte	0x04, 0x0a
        /*0052*/ 	.short	(.L_100 - .L_99)
	.align		4
.L_99:
        /*0054*/ 	.word	index@(.nv.constant0._Z4initPim)
        /*0058*/ 	.short	0x0380
        /*005a*/ 	.short	0x0010


	//----- nvinfo : EIATTR_SW_WAR
	.align		4
.L_100:
        /*005c*/ 	.byte	0x04, 0x36
        /*005e*/ 	.short	(.L_102 - .L_101)
.L_101:
        /*0060*/ 	.word	0x00000008
.L_102:


//--------------------- .nv.callgraph             --------------------------
	.section	.nv.callgraph,"",@"SHT_CUDA_CALLGRAPH"
	.align	4
	.sectionentsize	8
	.align		4
        /*0000*/ 	.word	0x00000000
	.align		4
        /*0004*/ 	.word	0xffffffff
	.align		4
        /*0008*/ 	.word	0x00000000
	.align		4
        /*000c*/ 	.word	0xfffffffe
	.align		4
        /*0010*/ 	.word	0x00000000
	.align		4
        /*0014*/ 	.word	0xfffffffd
	.align		4
        /*0018*/ 	.word	0x00000000
	.align		4
        /*001c*/ 	.word	0xfffffffc


//--------------------- .nv.constant4             --------------------------
	.section	.nv.constant4,"a",@progbits
	.align	8
	.align		8
.nv.constant4:
        /*0000*/ 	.dword	precalc_xorwow_matrix
	.align		8
        /*0008*/ 	.dword	precalc_xorwow_offset_matrix
	.align		8
        /*0010*/ 	.dword	mrg32k3aM1
	.align		8
        /*0018*/ 	.dword	mrg32k3aM2
	.align		8
        /*0020*/ 	.dword	mrg32k3aM1SubSeq
	.align		8
        /*0028*/ 	.dword	mrg32k3aM2SubSeq
	.align		8
        /*0030*/ 	.dword	mrg32k3aM1Seq
	.align		8
        /*0038*/ 	.dword	mrg32k3aM2Seq


//--------------------- .nv.constant3             --------------------------
	.section	.nv.constant3,"a",@progbits
	.align	8
.nv.constant3:
	.type		__cr_lgamma_table,@object
	.size		__cr_lgamma_table,(.L_8 - __cr_lgamma_table)
__cr_lgamma_table:
        /*0000*/ 	.byte	0x00, 0x00, 0x00, 0x00, 0x00, 0x00, 0x00, 0x00, 0x00, 0x00, 0x00, 0x00, 0x00, 0x00, 0x00, 0x00
        /*0010*/ 	.byte	0xef, 0x39, 0xfa, 0xfe, 0x42, 0x2e, 0xe6, 0x3f, 0x02, 0x20, 0x2a, 0xfa, 0x0b, 0xab, 0xfc, 0x3f
        /*0020*/ 	.byte	0xf9, 0x2c, 0x92, 0x7c, 0xa7, 0x6c, 0x09, 0x40, 0xc9, 0x79, 0x44, 0x3c, 0x64, 0x26, 0x13, 0x40
        /*0030*/ 	.byte	0xca, 0x01, 0xcf, 0x3a, 0x27, 0x51, 0x1a, 0x40, 0x30, 0xcc, 0x2d, 0xf3, 0xe1, 0x0c, 0x21, 0x40
        /*0040*/ 	.byte	0x0d, 0xb7, 0xfc, 0x82, 0x8e, 0x35, 0x25, 0x40
.L_8:


//--------------------- .text._Z8spMV_CSRPiS_S_S_S_i --------------------------
	.section	.text._Z8spMV_CSRPiS_S_S_S_i,"ax",@progbits
	.align	128
        .global         _Z8spMV_CSRPiS_S_S_S_i
        .type           _Z8spMV_CSRPiS_S_S_S_i,@function
        .size           _Z8spMV_CSRPiS_S_S_S_i,(.L_x_38 - _Z8spMV_CSRPiS_S_S_S_i)
        .other          _Z8spMV_CSRPiS_S_S_S_i,@"STO_CUDA_ENTRY STV_DEFAULT"
_Z8spMV_CSRPiS_S_S_S_i:
.text._Z8spMV_CSRPiS_S_S_S_i:
[----:B------:R-:W-:Y:S01]  /*0000*/  LDC R1, c[0x0][0x37c] ;  /* 0x0000df00ff017b82 */ /* 0x000fe20000000800 */
[----:B------:R-:W0:Y:S07]  /*0010*/  S2R R3, SR_TID.X ;  /* 0x0000000000037919 */ /* 0x000e2e0000002100 */
[----:B------:R-:W0:Y:S01]  /*0020*/  S2UR UR4, SR_CTAID.X ;  /* 0x00000000000479c3 */ /* 0x000e220000002500 */
[----:B------:R-:W1:Y:S07]  /*0030*/  LDCU UR5, c[0x0][0x3a8] ;  /* 0x00007500ff0577ac */ /* 0x000e6e0008000800 */
[----:B------:R-:W0:Y:S02]  /*0040*/  LDC R0, c[0x0][0x360] ;  /* 0x0000d800ff007b82 */ /* 0x000e240000000800 */
[----:B0-----:R-:W-:-:S05]  /*0050*/  IMAD R0, R0, UR4, R3 ;  /* 0x0000000400007c24 */ /* 0x001fca000f8e0203 */
[----:B-1----:R-:W-:-:S13]  /*0060*/  ISETP.GE.AND P0, PT, R0, UR5, PT ;  /* 0x0000000500007c0c */ /* 0x002fda000bf06270 */
[----:B------:R-:W-:Y:S05]  /*0070*/  @P0 EXIT ;  /* 0x000000000000094d */ /* 0x000fea0003800000 */
[----:B------:R-:W0:Y:S01]  /*0080*/  LDC.64 R2, c[0x0][0x380] ;  /* 0x0000e000ff027b82 */ /* 0x000e220000000a00 */
[----:B------:R-:W1:Y:S01]  /*0090*/  LDCU.64 UR4, c[0x0][0x358] ;  /* 0x00006b00ff0477ac */ /* 0x000e620008000a00 */
[----:B0-----:R-:W-:-:S05]  /*00a0*/  IMAD.WIDE R2, R0, 0x4, R2 ;  /* 0x0000000400027825 */ /* 0x001fca00078e0202 */
[----:B-1----:R-:W2:Y:S04]  /*00b0*/  LDG.E R4, desc[UR4][R2.64] ;  /* 0x0000000402047981 */ /* 0x002ea8000c1e1900 */
[----:B------:R-:W2:Y:S01]  /*00c0*/  LDG.E R5, desc[UR4][R2.64+0x4] ;  /* 0x0000040402057981 */ /* 0x000ea2000c1e1900 */
[----:B------:R-:W-:Y:S01]  /*00d0*/  BSSY.RECONVERGENT B0, `(.L_x_0) ;  /* 0x00000d5000007945 */ /* 0x000fe20003800200 */
[----:B------:R-:W-:Y:S01]  /*00e0*/  HFMA2 R22, -RZ, RZ, 0, 0 ;  /* 0x00000000ff167431 */ /* 0x000fe200000001ff */
[----:B--2---:R-:W-:-:S13]  /*00f0*/  ISETP.GE.AND P0, PT, R4, R5, PT ;  /* 0x000000050400720c */ /* 0x004fda0003f06270 */
[----:B------:R-:W-:Y:S05]  /*0100*/  @P0 BRA `(.L_x_1) ;  /* 0x0000000c00440947 */ /* 0x000fea0003800000 */
[----:B------:R-:W-:Y:S01]  /*0110*/  MOV R3, R4 ;  /* 0x0000000400037202 */ /* 0x000fe20000000f00 */
[----:B------:R-:W-:Y:S01]  /*0120*/  BSSY.RECONVERGENT B1, `(.L_x_2) ;  /* 0x0000069000017945 */ /* 0x000fe20003800200 */
[----:B------:R-:W-:Y:S02]  /*0130*/  MOV R22, RZ ;  /* 0x000000ff00167202 */ /* 0x000fe40000000f00 */
[----:B------:R-:W-:-:S04]  /*0140*/  VIADDMNMX R2, R3, 0x1, R5, !PT ;  /* 0x0000000103027846 */ /* 0x000fc80007800105 */
[CC--:B------:R-:W-:Y:S02]  /*0150*/  IADD3 R4, PT, PT, -R3.reuse, R2.reuse, RZ ;  /* 0x0000000203047210 */ /* 0x0c0fe40007ffe1ff */
[----:B------:R-:W-:Y:S02]  /*0160*/  IADD3 R2, PT, PT, R3, -R2, RZ ;  /* 0x8000000203027210 */ /* 0x000fe40007ffe0ff */
[----:B------:R-:W-:Y:S02]  /*0170*/  LOP3.LUT R5, R4, 0xf, RZ, 0xc0, !PT ;  /* 0x0000000f04057812 */ /* 0x000fe400078ec0ff */
[----:B------:R-:W-:Y:S02]  /*0180*/  ISETP.GT.U32.AND P1, PT, R2, -0x10, PT ;  /* 0xfffffff00200780c */ /* 0x000fe40003f24070 */
[----:B------:R-:W-:-:S11]  /*0190*/  ISETP.NE.AND P0, PT, R5, RZ, PT ;  /* 0x000000ff0500720c */ /* 0x000fd60003f05270 */
[----:B------:R-:W-:Y:S05]  /*01a0*/  @P1 BRA `(.L_x_3) ;  /* 0x0000000400801947 */ /* 0x000fea0003800000 */
[----:B------:R-:W0:Y:S01]  /*01b0*/  LDC.64 R12, c[0x0][0x388] ;  /* 0x0000e200ff0c7b82 */ /* 0x000e220000000a00 */
[----:B------:R-:W-:Y:S02]  /*01c0*/  LOP3.LUT R2, R4, 0xfffffff0, RZ, 0xc0, !PT ;  /* 0xfffffff004027812 */ /* 0x000fe400078ec0ff */
[----:B------:R-:W-:Y:S02]  /*01d0*/  MOV R22, RZ ;  /* 0x000000ff00167202 */ /* 0x000fe40000000f00 */
[----:B------:R-:W-:-:S03]  /*01e0*/  IADD3 R2, PT, PT, -R2, RZ, RZ ;  /* 0x000000ff02027210 */ /* 0x000fc60007ffe1ff */
[----:B------:R-:W1:Y:S01]  /*01f0*/  LDC.64 R14, c[0x0][0x390] ;  /* 0x0000e400ff0e7b82 */ /* 0x000e620000000a00 */
[----:B0-----:R-:W-:-:S04]  /*0200*/  IADD3 R12, P1, PT, R12, 0x20, RZ ;  /* 0x000000200c0c7810 */ /* 0x001fc80007f3e0ff */
[----:B------:R-:W-:Y:S02]  /*0210*/  IADD3.X R13, PT, PT, RZ, R13, RZ, P1, !PT ;  /* 0x0000000dff0d7210 */ /* 0x000fe40000ffe4ff */
[----:B-1----:R-:W-:-:S04]  /*0220*/  IADD3 R14, P2, PT, R14, 0x20, RZ ;  /* 0x000000200e0e7810 */ /* 0x002fc80007f5e0ff */
[----:B------:R-:W-:-:S09]  /*0230*/  IADD3.X R15, PT, PT, RZ, R15, RZ, P2, !PT ;  /* 0x0000000fff0f7210 */ /* 0x000fd200017fe4ff */
.L_x_4:
[C---:B------:R-:W-:Y:S01]  /*0240*/  IMAD.WIDE R20, R3.reuse, 0x4, R12 ;  /* 0x0000000403147825 */ /* 0x040fe200078e020c */
[----:B------:R-:W0:Y:S04]  /*0250*/  LDC.64 R16, c[0x0][0x398] ;  /* 0x0000e600ff107b82 */ /* 0x000e280000000a00 */
[----:B------:R-:W0:Y:S04]  /*0260*/  LDG.E R19, desc[UR4][R20.64+-0x20] ;  /* 0xffffe00414137981 */ /* 0x000e28000c1e1900 */
[----:B------:R-:W2:Y:S04]  /*0270*/  LDG.E R29, desc[UR4][R20.64+-0x1c] ;  /* 0xffffe404141d7981 */ /* 0x000ea8000c1e1900 */
[----:B------:R-:W3:Y:S01]  /*0280*/  LDG.E R9, desc[UR4][R20.64+-0x18] ;  /* 0xffffe80414097981 */ /* 0x000ee2000c1e1900 */
[----:B------:R-:W-:-:S03]  /*0290*/  IMAD.WIDE R26, R3, 0x4, R14 ;  /* 0x00000004031a7825 */ /* 0x000fc600078e020e */
[----:B------:R-:W4:Y:S04]  /*02a0*/  LDG.E R7, desc[UR4][R20.64+-0x14] ;  /* 0xffffec0414077981 */ /* 0x000f28000c1e1900 */
[----:B------:R-:W5:Y:S04]  /*02b0*/  LDG.E R25, desc[UR4][R26.64+-0x1c] ;  /* 0xffffe4041a197981 */ /* 0x000f68000c1e1900 */
[----:B------:R-:W5:Y:S04]  /*02c0*/  LDG.E R24, desc[UR4][R20.64+-0x10] ;  /* 0xfffff00414187981 */ /* 0x000f68000c1e1900 */
[----:B------:R-:W5:Y:S04]  /*02d0*/  LDG.E R23, desc[UR4][R20.64+-0xc] ;  /* 0xfffff40414177981 */ /* 0x000f68000c1e1900 */
[----:B------:R-:W5:Y:S01]  /*02e0*/  LDG.E R11, desc[UR4][R26.64+-0x18] ;  /* 0xffffe8041a0b7981 */ /* 0x000f62000c1e1900 */
[----:B0-----:R-:W-:-:S06]  /*02f0*/  IMAD.WIDE R18, R19, 0x4, R16 ;  /* 0x0000000413127825 */ /* 0x001fcc00078e0210 */
[----:B------:R-:W5:Y:S04]  /*0300*/  LDG.E R18, desc[UR4][R18.64] ;  /* 0x0000000412127981 */ /* 0x000f68000c1e1900 */
[----:B------:R-:W5:Y:S01]  /*0310*/  LDG.E R19, desc[UR4][R26.64+-0x20] ;  /* 0xffffe0041a137981 */ /* 0x000f62000c1e1900 */
[----:B--2---:R-:W-:-:S05]  /*0320*/  IMAD.WIDE R28, R29, 0x4, R16 ;  /* 0x000000041d1c7825 */ /* 0x004fca00078e0210 */
[----:B------:R-:W2:Y:S01]  /*0330*/  LDG.E R10, desc[UR4][R28.64] ;  /* 0x000000041c0a7981 */ /* 0x000ea2000c1e1900 */
[----:B---3--:R-:W-:-:S06]  /*0340*/  IMAD.WIDE R8, R9, 0x4, R16 ;  /* 0x0000000409087825 */ /* 0x008fcc00078e0210 */
[----:B------:R-:W3:Y:S01]  /*0350*/  LDG.E R8, desc[UR4][R8.64] ;  /* 0x0000000408087981 */ /* 0x000ee2000c1e1900 */
[----:B----4-:R-:W-:-:S03]  /*0360*/  IMAD.WIDE R6, R7, 0x4, R16 ;  /* 0x0000000407067825 */ /* 0x010fc600078e0210 */
[----:B------:R-:W4:Y:S04]  /*0370*/  LDG.E R29, desc[UR4][R20.64+-0x8] ;  /* 0xfffff804141d7981 */ /* 0x000f28000c1e1900 */
[----:B------:R-:W4:Y:S04]  /*0380*/  LDG.E R6, desc[UR4][R6.64] ;  /* 0x0000000406067981 */ /* 0x000f28000c1e1900 */
[----:B------:R-:W4:Y:S04]  /*0390*/  LDG.E R9, desc[UR4][R20.64+-0x4] ;  /* 0xfffffc0414097981 */ /* 0x000f28000c1e1900 */
[----:B------:R-:W4:Y:S01]  /*03a0*/  LDG.E R7, desc[UR4][R20.64] ;  /* 0x0000000414077981 */ /* 0x000f22000c1e1900 */
[----:B-----5:R-:W-:-:S03]  /*03b0*/  IMAD R18, R19, R18, R22 ;  /* 0x0000001213127224 */ /* 0x020fc600078e0216 */
[----:B------:R-:W5:Y:S01]  /*03c0*/  LDG.E R19, desc[UR4][R26.64+-0x14] ;  /* 0xffffec041a137981 */ /* 0x000f62000c1e1900 */
[----:B--2---:R-:W-:Y:S02]  /*03d0*/  IMAD R10, R25, R10, R18 ;  /* 0x0000000a190a7224 */ /* 0x004fe400078e0212 */
[--C-:B------:R-:W-:Y:S01]  /*03e0*/  IMAD.WIDE R24, R24, 0x4, R16.reuse ;  /* 0x0000000418187825 */ /* 0x100fe200078e0210 */
[----:B------:R-:W2:Y:S05]  /*03f0*/  LDG.E R18, desc[UR4][R26.64+-0x10] ;  /* 0xfffff0041a127981 */ /* 0x000eaa000c1e1900 */
[----:B------:R-:W2:Y:S01]  /*0400*/  LDG.E R25, desc[UR4][R24.64] ;  /* 0x0000000418197981 */ /* 0x000ea2000c1e1900 */
[----:B------:R-:W-:-:S04]  /*0410*/  IMAD.WIDE R22, R23, 0x4, R16 ;  /* 0x0000000417167825 */ /* 0x000fc800078e0210 */
[----:B---3--:R-:W-:Y:S02]  /*0420*/  IMAD R8, R11, R8, R10 ;  /* 0x000000080b087224 */ /* 0x008fe400078e020a */
[----:B------:R-:W3:Y:S04]  /*0430*/  LDG.E R11, desc[UR4][R20.64+0x4] ;  /* 0x00000404140b7981 */ /* 0x000ee8000c1e1900 */
[----:B------:R-:W3:Y:S01]  /*0440*/  LDG.E R23, desc[UR4][R22.64] ;  /* 0x0000000416177981 */ /* 0x000ee2000c1e1900 */
[----:B----4-:R-:W-:-:S03]  /*0450*/  IMAD.WIDE R28, R29, 0x4, R16 ;  /* 0x000000041d1c7825 */ /* 0x010fc600078e0210 */
[----:B------:R-:W4:Y:S04]  /*0460*/  LDG.E R24, desc[UR4][R26.64+0x4] ;  /* 0x000004041a187981 */ /* 0x000f28000c1e1900 */
[----:B------:R-:W4:Y:S01]  /*0470*/  LDG.E R22, desc[UR4][R26.64+-0xc] ;  /* 0xfffff4041a167981 */ /* 0x000f22000c1e1900 */
[----:B-----5:R-:W-:-:S03]  /*0480*/  IMAD R6, R19, R6, R8 ;  /* 0x0000000613067224 */ /* 0x020fc600078e0208 */
[----:B------:R-:W5:Y:S01]  /*0490*/  LDG.E R19, desc[UR4][R28.64] ;  /* 0x000000041c137981 */ /* 0x000f62000c1e1900 */
[----:B------:R-:W-:-:S06]  /*04a0*/  IMAD.WIDE R8, R9, 0x4, R16 ;  /* 0x0000000409087825 */ /* 0x000fcc00078e0210 */
[----:B------:R-:W5:Y:S04]  /*04b0*/  LDG.E R8, desc[UR4][R8.64] ;  /* 0x0000000408087981 */ /* 0x000f68000c1e1900 */
[----:B------:R-:W5:Y:S01]  /*04c0*/  LDG.E R28, desc[UR4][R26.64+-0x8] ;  /* 0xfffff8041a1c7981 */ /* 0x000f62000c1e1900 */
[----:B--2---:R-:W-:-:S03]  /*04d0*/  IMAD R18, R18, R25, R6 ;  /* 0x0000001912127224 */ /* 0x004fc600078e0206 */
[----:B------:R-:W2:Y:S04]  /*04e0*/  LDG.E R29, desc[UR4][R20.64+0x1c] ;  /* 0x00001c04141d7981 */ /* 0x000ea8000c1e1900 */
[----:B------:R-:W2:Y:S01]  /*04f0*/  LDG.E R9, desc[UR4][R26.64+-0x4] ;  /* 0xfffffc041a097981 */ /* 0x000ea2000c1e1900 */
[----:B------:R-:W-:-:S03]  /*0500*/  IMAD.WIDE R6, R7, 0x4, R16 ;  /* 0x0000000407067825 */ /* 0x000fc600078e0210 */
[----:B------:R-:W2:Y:S01]  /*0510*/  LDG.E R25, desc[UR4][R20.64+0x14] ;  /* 0x0000140414197981 */ /* 0x000ea2000c1e1900 */
[----:B---3--:R-:W-:-:S03]  /*0520*/  IMAD.WIDE R10, R11, 0x4, R16 ;  /* 0x000000040b0a7825 */ /* 0x008fc600078e0210 */
[----:B------:R-:W3:Y:S01]  /*0530*/  LDG.E R6, desc[UR4][R6.64] ;  /* 0x0000000406067981 */ /* 0x000ee2000c1e1900 */
[----:B----4-:R-:W-:-:S03]  /*0540*/  IMAD R23, R22, R23, R18 ;  /* 0x0000001716177224 */ /* 0x010fc600078e0212 */
[----:B------:R-:W4:Y:S04]  /*0550*/  LDG.E R10, desc[UR4][R10.64] ;  /* 0x000000040a0a7981 */ /* 0x000f28000c1e1900 */
[----:B------:R-:W3:Y:S04]  /*0560*/  LDG.E R22, desc[UR4][R20.64+0x8] ;  /* 0x0000080414167981 */ /* 0x000ee8000c1e1900 */
[----:B------:R-:W4:Y:S04]  /*0570*/  LDG.E R7, desc[UR4][R26.64] ;  /* 0x000000041a077981 */ /* 0x000f28000c1e1900 */
[----:B------:R-:W4:Y:S04]  /*0580*/  LDG.E R18, desc[UR4][R20.64+0xc] ;  /* 0x00000c0414127981 */ /* 0x000f28000c1e1900 */
[----:B------:R-:W4:Y:S01]  /*0590*/  LDG.E R11, desc[UR4][R26.64+0x18] ;  /* 0x000018041a0b7981 */ /* 0x000f22000c1e1900 */
[----:B-----5:R-:W-:-:S03]  /*05a0*/  IMAD R19, R28, R19, R23 ;  /* 0x000000131c137224 */ /* 0x020fc600078e0217 */
[----:B------:R-:W5:Y:S01]  /*05b0*/  LDG.E R23, desc[UR4][R20.64+0x10] ;  /* 0x0000100414177981 */ /* 0x000f62000c1e1900 */
[----:B--2---:R-:W-:-:S03]  /*05c0*/  IMAD R8, R9, R8, R19 ;  /* 0x0000000809087224 */ /* 0x004fc600078e0213 */
[----:B------:R3:W2:Y:S04]  /*05d0*/  LDG.E R19, desc[UR4][R20.64+0x18] ;  /* 0x0000180414137981 */ /* 0x0006a8000c1e1900 */
[----:B------:R-:W2:Y:S01]  /*05e0*/  LDG.E R9, desc[UR4][R26.64+0x10] ;  /* 0x000010041a097981 */ /* 0x000ea2000c1e1900 */
[----:B---3--:R-:W-:-:S04]  /*05f0*/  IMAD.WIDE R20, R22, 0x4, R16 ;  /* 0x0000000416147825 */ /* 0x008fc800078e0210 */
[----:B----4-:R-:W-:Y:S02]  /*0600*/  IMAD R7, R7, R6, R8 ;  /* 0x0000000607077224 */ /* 0x010fe400078e0208 */
[----:B------:R-:W3:Y:S02]  /*0610*/  LDG.E R8, desc[UR4][R26.64+0xc] ;  /* 0x00000c041a087981 */ /* 0x000ee4000c1e1900 */
[----:B------:R-:W-:Y:S02]  /*0620*/  IMAD R6, R24, R10, R7 ;  /* 0x0000000a18067224 */ /* 0x000fe400078e0207 */
[----:B------:R-:W4:Y:S04]  /*0630*/  LDG.E R7, desc[UR4][R26.64+0x8] ;  /* 0x000008041a077981 */ /* 0x000f28000c1e1900 */
[----:B------:R-:W3:Y:S04]  /*0640*/  LDG.E R10, desc[UR4][R26.64+0x14] ;  /* 0x000014041a0a7981 */ /* 0x000ee8000c1e1900 */
[----:B------:R-:W3:Y:S01]  /*0650*/  LDG.E R26, desc[UR4][R26.64+0x1c] ;  /* 0x00001c041a1a7981 */ /* 0x000ee2000c1e1900 */
[----:B------:R-:W-:-:S06]  /*0660*/  IMAD.WIDE R24, R25, 0x4, R16 ;  /* 0x0000000419187825 */ /* 0x000fcc00078e0210 */
[----:B------:R-:W3:Y:S04]  /*0670*/  LDG.E R25, desc[UR4][R24.64] ;  /* 0x0000000418197981 */ /* 0x000ee8000c1e1900 */
[----:B------:R0:W4:Y:S02]  /*0680*/  LDG.E R27, desc[UR4][R20.64] ;  /* 0x00000004141b7981 */ /* 0x000124000c1e1900 */
[----:B0-----:R-:W-:-:S06]  /*0690*/  IMAD.WIDE R20, R18, 0x4, R16 ;  /* 0x0000000412147825 */ /* 0x001fcc00078e0210 */
[----:B------:R-:W3:Y:S01]  /*06a0*/  LDG.E R21, desc[UR4][R20.64] ;  /* 0x0000000414157981 */ /* 0x000ee2000c1e1900 */
[----:B-----5:R-:W-:-:S06]  /*06b0*/  IMAD.WIDE R22, R23, 0x4, R16 ;  /* 0x0000000417167825 */ /* 0x020fcc00078e0210 */
[----:B------:R-:W5:Y:S01]  /*06c0*/  LDG.E R22, desc[UR4][R22.64] ;  /* 0x0000000416167981 */ /* 0x000f62000c1e1900 */
[----:B--2---:R-:W-:-:S04]  /*06d0*/  IMAD.WIDE R18, R19, 0x4, R16 ;  /* 0x0000000413127825 */ /* 0x004fc800078e0210 */
[----:B------:R-:W-:Y:S02]  /*06e0*/  IMAD.WIDE R16, R29, 0x4, R16 ;  /* 0x000000041d107825 */ /* 0x000fe400078e0210 */
[----:B------:R-:W2:Y:S04]  /*06f0*/  LDG.E R18, desc[UR4][R18.64] ;  /* 0x0000000412127981 */ /* 0x000ea8000c1e1900 */
[----:B------:R-:W2:Y:S01]  /*0700*/  LDG.E R16, desc[UR4][R16.64] ;  /* 0x0000000410107981 */ /* 0x000ea2000c1e1900 */
[----:B------:R-:W-:-:S04]  /*0710*/  IADD3 R2, PT, PT, R2, 0x10, RZ ;  /* 0x0000001002027810 */ /* 0x000fc80007ffe0ff */
[----:B------:R-:W-:Y:S02]  /*0720*/  ISETP.NE.AND P1, PT, R2, RZ, PT ;  /* 0x000000ff0200720c */ /* 0x000fe40003f25270 */
[----:B------:R-:W-:Y:S01]  /*0730*/  IADD3 R3, PT, PT, R3, 0x10, RZ ;  /* 0x0000001003037810 */ /* 0x000fe20007ffe0ff */
[----:B----4-:R-:W-:-:S04]  /*0740*/  IMAD R6, R7, R27, R6 ;  /* 0x0000001b07067224 */ /* 0x010fc800078e0206 */
[----:B---3--:R-:W-:-:S04]  /*0750*/  IMAD R6, R8, R21, R6 ;  /* 0x0000001508067224 */ /* 0x008fc800078e0206 */
[----:B-----5:R-:W-:-:S04]  /*0760*/  IMAD R6, R9, R22, R6 ;  /* 0x0000001609067224 */ /* 0x020fc800078e0206 */
[----:B------:R-:W-:-:S04]  /*0770*/  IMAD R6, R10, R25, R6 ;  /* 0x000000190a067224 */ /* 0x000fc800078e0206 */
[----:B--2---:R-:W-:-:S04]  /*0780*/  IMAD R11, R11, R18, R6 ;  /* 0x000000120b0b7224 */ /* 0x004fc800078e0206 */
[----:B------:R-:W-:Y:S01]  /*0790*/  IMAD R22, R26, R16, R11 ;  /* 0x000000101a167224 */ /* 0x000fe200078e020b */
[----:B------:R-:W-:Y:S06]  /*07a0*/  @P1 BRA `(.L_x_4) ;  /* 0xfffffff800a41947 */ /* 0x000fec000383ffff */
.L_x_3:
[----:B------:R-:W-:Y:S05]  /*07b0*/  BSYNC.RECONVERGENT B1 ;  /* 0x0000000000017941 */ /* 0x000fea0003800200 */
.L_x_2:
[----:B------:R-:W-:Y:S05]  /*07c0*/  @!P0 BRA `(.L_x_1) ;  /* 0x0000000400948947 */ /* 0x000fea0003800000 */
[----:B------:R-:W-:Y:S01]  /*07d0*/  ISETP.GE.U32.AND P0, PT, R5, 0x8, PT ;  /* 0x000000080500780c */ /* 0x000fe20003f06070 */
[----:B------:R-:W-:Y:S01]  /*07e0*/  BSSY.RECONVERGENT B1, `(.L_x_5) ;  /* 0x0000032000017945 */ /* 0x000fe20003800200 */
[----:B------:R-:W-:-:S04]  /*07f0*/  LOP3.LUT R25, R4, 0x7, RZ, 0xc0, !PT ;  /* 0x0000000704197812 */ /* 0x000fc800078ec0ff */
[----:B------:R-:W-:-:S07]  /*0800*/  ISETP.NE.AND P1, PT, R25, RZ, PT ;  /* 0x000000ff1900720c */ /* 0x000fce0003f25270 */
[----:B------:R-:W-:Y:S06]  /*0810*/  @!P0 BRA `(.L_x_6) ;  /* 0x0000000000b88947 */ /* 0x000fec0003800000 */
[----:B------:R-:W0:Y:S08]  /*0820*/  LDC.64 R18, c[0x0][0x388] ;  /* 0x0000e200ff127b82 */ /* 0x000e300000000a00 */
[----:B------:R-:W1:Y:S08]  /*0830*/  LDC.64 R8, c[0x0][0x398] ;  /* 0x0000e600ff087b82 */ /* 0x000e700000000a00 */
[----:B------:R-:W2:Y:S01]  /*0840*/  LDC.64 R6, c[0x0][0x390] ;  /* 0x0000e400ff067b82 */ /* 0x000ea20000000a00 */
[----:B0-----:R-:W-:-:S05]  /*0850*/  IMAD.WIDE R18, R3, 0x4, R18 ;  /* 0x0000000403127825 */ /* 0x001fca00078e0212 */
[----:B------:R-:W1:Y:S04]  /*0860*/  LDG.E R29, desc[UR4][R18.64] ;  /* 0x00000004121d7981 */ /* 0x000e68000c1e1900 */
[----:B------:R-:W3:Y:S04]  /*0870*/  LDG.E R27, desc[UR4][R18.64+0x4] ;  /* 0x00000404121b7981 */ /* 0x000ee8000c1e1900 */
[----:B------:R-:W4:Y:S04]  /*0880*/  LDG.E R23, desc[UR4][R18.64+0x8] ;  /* 0x0000080412177981 */ /* 0x000f28000c1e1900 */
[----:B------:R-:W5:Y:S04]  /*0890*/  LDG.E R11, desc[UR4][R18.64+0xc] ;  /* 0x00000c04120b7981 */ /* 0x000f68000c1e1900 */
[----:B------:R-:W5:Y:S04]  /*08a0*/  LDG.E R13, desc[UR4][R18.64+0x10] ;  /* 0x00001004120d7981 */ /* 0x000f68000c1e1900 */
[----:B------:R-:W5:Y:S04]  /*08b0*/  LDG.E R15, desc[UR4][R18.64+0x14] ;  /* 0x00001404120f7981 */ /* 0x000f68000c1e1900 */
[----:B------:R-:W5:Y:S04]  /*08c0*/  LDG.E R17, desc[UR4][R18.64+0x18] ;  /* 0x0000180412117981 */ /* 0x000f68000c1e1900 */
[----:B------:R4:W5:Y:S01]  /*08d0*/  LDG.E R21, desc[UR4][R18.64+0x1c] ;  /* 0x00001c0412157981 */ /* 0x000962000c1e1900 */
[----:B--2---:R-:W-:-:S05]  /*08e0*/  IMAD.WIDE R6, R3, 0x4, R6 ;  /* 0x0000000403067825 */ /* 0x004fca00078e0206 */
[----:B------:R-:W2:Y:S04]  /*08f0*/  LDG.E R2, desc[UR4][R6.64] ;  /* 0x0000000406027981 */ /* 0x000ea8000c1e1900 */
[----:B------:R-:W2:Y:S01]  /*0900*/  LDG.E R24, desc[UR4][R6.64+0x8] ;  /* 0x0000080406187981 */ /* 0x000ea2000c1e1900 */
[----:B-1----:R-:W-:-:S04]  /*0910*/  IMAD.WIDE R28, R29, 0x4, R8 ;  /* 0x000000041d1c7825 */ /* 0x002fc800078e0208 */
[--C-:B---3--:R-:W-:Y:S01]  /*0920*/  IMAD.WIDE R26, R27, 0x4, R8.reuse ;  /* 0x000000041b1a7825 */ /* 0x108fe200078e0208 */
[----:B------:R-:W2:Y:S03]  /*0930*/  LDG.E R5, desc[UR4][R28.64] ;  /* 0x000000041c057981 */ /* 0x000ea6000c1e1900 */
[--C-:B----4-:R-:W-:Y:S01]  /*0940*/  IMAD.WIDE R18, R23, 0x4, R8.reuse ;  /* 0x0000000417127825 */ /* 0x110fe200078e0208 */
[----:B------:R-:W3:Y:S04]  /*0950*/  LDG.E R20, desc[UR4][R26.64] ;  /* 0x000000041a147981 */ /* 0x000ee8000c1e1900 */
[----:B------:R-:W3:Y:S01]  /*0960*/  LDG.E R23, desc[UR4][R6.64+0x4] ;  /* 0x0000040406177981 */ /* 0x000ee2000c1e1900 */
[----:B-----5:R-:W-:-:S03]  /*0970*/  IMAD.WIDE R10, R11, 0x4, R8 ;  /* 0x000000040b0a7825 */ /* 0x020fc600078e0208 */
[----:B------:R-:W4:Y:S01]  /*0980*/  LDG.E R19, desc[UR4][R18.64] ;  /* 0x0000000412137981 */ /* 0x000f22000c1e1900 */
[----:B------:R-:W-:-:S03]  /*0990*/  IMAD.WIDE R12, R13, 0x4, R8 ;  /* 0x000000040d0c7825 */ /* 0x000fc600078e0208 */
[----:B------:R-:W5:Y:S01]  /*09a0*/  LDG.E R11, desc[UR4][R10.64] ;  /* 0x000000040a0b7981 */ /* 0x000f62000c1e1900 */
[----:B------:R-:W-:-:S03]  /*09b0*/  IMAD.WIDE R14, R15, 0x4, R8 ;  /* 0x000000040f0e7825 */ /* 0x000fc600078e0208 */
[----:B------:R-:W5:Y:S01]  /*09c0*/  LDG.E R28, desc[UR4][R6.64+0xc] ;  /* 0x00000c04061c7981 */ /* 0x000f62000c1e1900 */
[----:B------:R-:W-:-:S03]  /*09d0*/  IMAD.WIDE R16, R17, 0x4, R8 ;  /* 0x0000000411107825 */ /* 0x000fc600078e0208 */
[----:B------:R-:W5:Y:S04]  /*09e0*/  LDG.E R12, desc[UR4][R12.64] ;  /* 0x000000040c0c7981 */ /* 0x000f68000c1e1900 */
[----:B------:R-:W5:Y:S01]  /*09f0*/  LDG.E R29, desc[UR4][R6.64+0x10] ;  /* 0x00001004061d7981 */ /* 0x000f62000c1e1900 */
[----:B------:R-:W-:-:S03]  /*0a00*/  IMAD.WIDE R8, R21, 0x4, R8 ;  /* 0x0000000415087825 */ /* 0x000fc600078e0208 */
[----:B------:R-:W5:Y:S04]  /*0a10*/  LDG.E R15, desc[UR4][R14.64] ;  /* 0x000000040e0f7981 */ /* 0x000f68000c1e1900 */
[----:B------:R-:W5:Y:S04]  /*0a20*/  LDG.E R26, desc[UR4][R6.64+0x14] ;  /* 0x00001404061a7981 */ /* 0x000f68000c1e1900 */
[----:B------:R-:W5:Y:S04]  /*0a30*/  LDG.E R16, desc[UR4][R16.64] ;  /* 0x0000000410107981 */ /* 0x000f68000c1e1900 */
[----:B------:R-:W5:Y:S04]  /*0a40*/  LDG.E R21, desc[UR4][R6.64+0x18] ;  /* 0x0000180406157981 */ /* 0x000f68000c1e1900 */
[----:B------:R-:W5:Y:S04]  /*0a50*/  LDG.E R10, desc[UR4][R6.64+0x1c] ;  /* 0x00001c04060a7981 */ /* 0x000f68000c1e1900 */
[----:B------:R-:W5:Y:S01]  /*0a60*/  LDG.E R8, desc[UR4][R8.64] ;  /* 0x0000000408087981 */ /* 0x000f62000c1e1900 */
[----:B------:R-:W-:Y:S01]  /*0a70*/  IADD3 R3, PT, PT, R3, 0x8, RZ ;  /* 0x0000000803037810 */ /* 0x000fe20007ffe0ff */
[----:B--2---:R-:W-:-:S04]  /*0a80*/  IMAD R2, R2, R5, R22 ;  /* 0x0000000502027224 */ /* 0x004fc800078e0216 */
[----:B---3--:R-:W-:-:S04]  /*0a90*/  IMAD R2, R23, R20, R2 ;  /* 0x0000001417027224 */ /* 0x008fc800078e0202 */
[----:B----4-:R-:W-:-:S04]  /*0aa0*/  IMAD R2, R24, R19, R2 ;  /* 0x0000001318027224 */ /* 0x010fc800078e0202 */
[----:B-----5:R-:W-:-:S04]  /*0ab0*/  IMAD R2, R28, R11, R2 ;  /* 0x0000000b1c027224 */ /* 0x020fc800078e0202 */
[----:B------:R-:W-:-:S04]  /*0ac0*/  IMAD R2, R29, R12, R2 ;  /* 0x0000000c1d027224 */ /* 0x000fc800078e0202 */
[----:B------:R-:W-:-:S04]  /*0ad0*/  IMAD R2, R26, R15, R2 ;  /* 0x0000000f1a027224 */ /* 0x000fc800078e0202 */
[----:B------:R-:W-:-:S04]  /*0ae0*/  IMAD R21, R21, R16, R2 ;  /* 0x0000001015157224 */ /* 0x000fc800078e0202 */
[----:B------:R-:W-:-:S07]  /*0af0*/  IMAD R22, R10, R8, R21 ;  /* 0x000000080a167224 */ /* 0x000fce00078e0215 */
.L_x_6:
[----:B------:R-:W-:Y:S05]  /*0b00*/  BSYNC.RECONVERGENT B1 ;  /* 0x0000000000017941 */ /* 0x000fea0003800200 */
.L_x_5:
[----:B------:R-:W-:Y:S05]  /*0b10*/  @!P1 BRA `(.L_x_1) ;  /* 0x0000000000c09947 */ /* 0x000fea0003800000 */
[----:B------:R-:W-:Y:S01]  /*0b20*/  ISETP.GE.U32.AND P0, PT, R25, 0x4, PT ;  /* 0x000000041900780c */ /* 0x000fe20003f06070 */
[----:B------:R-:W-:Y:S01]  /*0b30*/  BSSY.RECONVERGENT B1, `(.L_x_7) ;  /* 0x000001e000017945 */ /* 0x000fe20003800200 */
[----:B------:R-:W-:-:S04]  /*0b40*/  LOP3.LUT R4, R4, 0x3, RZ, 0xc0, !PT ;  /* 0x0000000304047812 */ /* 0x000fc800078ec0ff */
[----:B------:R-:W-:-:S07]  /*0b50*/  ISETP.NE.AND P1, PT, R4, RZ, PT ;  /* 0x000000ff0400720c */ /* 0x000fce0003f25270 */
[----:B------:R-:W-:Y:S06]  /*0b60*/  @!P0 BRA `(.L_x_8) ;  /* 0x0000000000688947 */ /* 0x000fec0003800000 */
[----:B------:R-:W0:Y:S08]  /*0b70*/  LDC.64 R6, c[0x0][0x388] ;  /* 0x0000e200ff067b82 */ /* 0x000e300000000a00 */
[----:B------:R-:W1:Y:S01]  /*0b80*/  LDC.64 R8, c[0x0][0x390] ;  /* 0x0000e400ff087b82 */ /* 0x000e620000000a00 */
[----:B0-----:R-:W-:-:S07]  /*0b90*/  IMAD.WIDE R10, R3, 0x4, R6 ;  /* 0x00000004030a7825 */ /* 0x001fce00078e0206 */
[----:B------:R-:W0:Y:S01]  /*0ba0*/  LDC.64 R6, c[0x0][0x398] ;  /* 0x0000e600ff067b82 */ /* 0x000e220000000a00 */
[----:B------:R-:W0:Y:S04]  /*0bb0*/  LDG.E R13, desc[UR4][R10.64] ;  /* 0x000000040a0d7981 */ /* 0x000e28000c1e1900 */
[----:B------:R-:W2:Y:S04]  /*0bc0*/  LDG.E R15, desc[UR4][R10.64+0x4] ;  /* 0x000004040a0f7981 */ /* 0x000ea8000c1e1900 */
[----:B------:R-:W3:Y:S04]  /*0bd0*/  LDG.E R17, desc[UR4][R10.64+0x8] ;  /* 0x000008040a117981 */ /* 0x000ee8000c1e1900 */
[----:B------:R-:W4:Y:S01]  /*0be0*/  LDG.E R19, desc[UR4][R10.64+0xc] ;  /* 0x00000c040a137981 */ /* 0x000f22000c1e1900 */
[----:B-1----:R-:W-:-:S05]  /*0bf0*/  IMAD.WIDE R8, R3, 0x4, R8 ;  /* 0x0000000403087825 */ /* 0x002fca00078e0208 */
[----:B------:R-:W5:Y:S04]  /*0c00*/  LDG.E R5, desc[UR4][R8.64] ;  /* 0x0000000408057981 */ /* 0x000f68000c1e1900 */
[----:B------:R-:W5:Y:S04]  /*0c10*/  LDG.E R2, desc[UR4][R8.64+0x4] ;  /* 0x0000040408027981 */ /* 0x000f68000c1e1900 */
[----:B------:R-:W5:Y:S01]  /*0c20*/  LDG.E R11, desc[UR4][R8.64+0x8] ;  /* 0x00000804080b7981 */ /* 0x000f62000c1e1900 */
[----:B0-----:R-:W-:-:S04]  /*0c30*/  IMAD.WIDE R12, R13, 0x4, R6 ;  /* 0x000000040d0c7825 */ /* 0x001fc800078e0206 */
[--C-:B--2---:R-:W-:Y:S02]  /*0c40*/  IMAD.WIDE R14, R15, 0x4, R6.reuse ;  /* 0x000000040f0e7825 */ /* 0x104fe400078e0206 */
[----:B------:R-:W5:Y:S02]  /*0c50*/  LDG.E R12, desc[UR4][R12.64] ;  /* 0x000000040c0c7981 */ /* 0x000f64000c1e1900 */
[--C-:B---3--:R-:W-:Y:S02]  /*0c60*/  IMAD.WIDE R16, R17, 0x4, R6.reuse ;  /* 0x0000000411107825 */ /* 0x108fe400078e0206 */
[----:B------:R-:W2:Y:S02]  /*0c70*/  LDG.E R14, desc[UR4][R14.64] ;  /* 0x000000040e0e7981 */ /* 0x000ea4000c1e1900 */
[----:B----4-:R-:W-:Y:S02]  /*0c80*/  IMAD.WIDE R6, R19, 0x4, R6 ;  /* 0x0000000413067825 */ /* 0x010fe400078e0206 */
[----:B------:R-:W3:Y:S04]  /*0c90*/  LDG.E R16, desc[UR4][R16.64] ;  /* 0x0000000410107981 */ /* 0x000ee8000c1e1900 */
[----:B------:R-:W4:Y:S04]  /*0ca0*/  LDG.E R19, desc[UR4][R8.64+0xc] ;  /* 0x00000c0408137981 */ /* 0x000f28000c1e1900 */
[----:B------:R-:W4:Y:S01]  /*0cb0*/  LDG.E R6, desc[UR4][R6.64] ;  /* 0x0000000406067981 */ /* 0x000f22000c1e1900 */
[----:B------:R-:W-:Y:S01]  /*0cc0*/  IADD3 R3, PT, PT, R3, 0x4, RZ ;  /* 0x0000000403037810 */ /* 0x000fe20007ffe0ff */
[----:B-----5:R-:W-:-:S04]  /*0cd0*/  IMAD R5, R5, R12, R22 ;  /* 0x0000000c05057224 */ /* 0x020fc800078e0216 */
[----:B--2---:R-:W-:-:S04]  /*0ce0*/  IMAD R2, R2, R14, R5 ;  /* 0x0000000e02027224 */ /* 0x004fc800078e0205 */
[----:B---3--:R-:W-:-:S04]  /*0cf0*/  IMAD R2, R11, R16, R2 ;  /* 0x000000100b027224 */ /* 0x008fc800078e0202 */
[----:B----4-:R-:W-:-:S07]  /*0d00*/  IMAD R22, R19, R6, R2 ;  /* 0x0000000613167224 */ /* 0x010fce00078e0202 */
.L_x_8:
[----:B------:R-:W-:Y:S05]  /*0d10*/  BSYNC.RECONVERGENT B1 ;  /* 0x0000000000017941 */ /* 0x000fea0003800200 */
.L_x_7:
[----:B------:R-:W-:Y:S05]  /*0d20*/  @!P1 BRA `(.L_x_1) ;  /* 0x00000000003c9947 */ /* 0x000fea0003800000 */
[----:B------:R-:W0:Y:S01]  /*0d30*/  LDC.64 R12, c[0x0][0x388] ;  /* 0x0000e200ff0c7b82 */ /* 0x000e220000000a00 */
[----:B------:R-:W-:-:S07]  /*0d40*/  IADD3 R2, PT, PT, -R4, RZ, RZ ;  /* 0x000000ff04027210 */ /* 0x000fce0007ffe1ff */
[----:B------:R-:W1:Y:S08]  /*0d50*/  LDC.64 R10, c[0x0][0x390] ;  /* 0x0000e400ff0a7b82 */ /* 0x000e700000000a00 */
[----:B------:R-:W2:Y:S02]  /*0d60*/  LDC.64 R14, c[0x0][0x398] ;  /* 0x0000e600ff0e7b82 */ /* 0x000ea40000000a00 */
.L_x_9:
[----:B0-----:R-:W-:-:S06]  /*0d70*/  IMAD.WIDE R6, R3, 0x4, R12 ;  /* 0x0000000403067825 */ /* 0x001fcc00078e020c */
[----:B------:R-:W2:Y:S01]  /*0d80*/  LDG.E R7, desc[UR4][R6.64] ;  /* 0x0000000406077981 */ /* 0x000ea2000c1e1900 */
[----:B-1----:R-:W-:-:S06]  /*0d90*/  IMAD.WIDE R4, R3, 0x4, R10 ;  /* 0x0000000403047825 */ /* 0x002fcc00078e020a */
[----:B------:R-:W3:Y:S01]  /*0da0*/  LDG.E R5, desc[UR4][R4.64] ;  /* 0x0000000404057981 */ /* 0x000ee2000c1e1900 */
[----:B------:R-:W-:Y:S01]  /*0db0*/  IADD3 R2, PT, PT, R2, 0x1, RZ ;  /* 0x0000000102027810 */ /* 0x000fe20007ffe0ff */
[----:B--2---:R-:W-:-:S06]  /*0dc0*/  IMAD.WIDE R8, R7, 0x4, R14 ;  /* 0x0000000407087825 */ /* 0x004fcc00078e020e */
[----:B------:R-:W3:Y:S01]  /*0dd0*/  LDG.E R8, desc[UR4][R8.64] ;  /* 0x0000000408087981 */ /* 0x000ee2000c1e1900 */
[----:B------:R-:W-:Y:S02]  /*0de0*/  ISETP.NE.AND P0, PT, R2, RZ, PT ;  /* 0x000000ff0200720c */ /* 0x000fe40003f05270 */
[----:B------:R-:W-:Y:S01]  /*0df0*/  IADD3 R3, PT, PT, R3, 0x1, RZ ;  /* 0x0000000103037810 */ /* 0x000fe20007ffe0ff */
[----:B---3--:R-:W-:-:S10]  /*0e00*/  IMAD R22, R5, R8, R22 ;  /* 0x0000000805167224 */ /* 0x008fd400078e0216 */
[----:B------:R-:W-:Y:S05]  /*0e10*/  @P0 BRA `(.L_x_9) ;  /* 0xfffffffc00d40947 */ /* 0x000fea000383ffff */
.L_x_1:
[----:B------:R-:W-:Y:S05]  /*0e20*/  BSYNC.RECONVERGENT B0 ;  /* 0x0000000000007941 */ /* 0x000fea0003800200 */
.L_x_0:
[----:B------:R-:W0:Y:S02]  /*0e30*/  LDC.64 R2, c[0x0][0x3a0] ;  /* 0x0000e800ff027b82 */ /* 0x000e240000000a00 */
[----:B0-----:R-:W-:-:S05]  /*0e40*/  IMAD.WIDE R2, R0, 0x4, R2 ;  /* 0x0000000400027825 */ /* 0x001fca00078e0202 */
[----:B------:R-:W-:Y:S01]  /*0e50*/  STG.E desc[UR4][R2.64], R22 ;  /* 0x0000001602007986 */ /* 0x000fe2000c101904 */
[----:B------:R-:W-:Y:S05]  /*0e60*/  EXIT ;  /* 0x000000000000794d */ /* 0x000fea0003800000 */
.L_x_10:
[----:B------:R-:W-:-:S00]  /*0e70*/  BRA `(.L_x_10) ;  /* 0xfffffffc00fc7947 */ /* 0x000fc0000383ffff */
[----:B------:R-:W-:-:S00]  /*0e80*/  NOP ;  /* 0x0000000000007918 */ /* 0x000fc00000000000 */
[----:B------:R-:W-:-:S00]  /*0e90*/  NOP ;  /* 0x0000000000007918 */ /* 0x000fc00000000000 */
[----:B------:R-:W-:-:S00]  /*0ea0*/  NOP ;  /* 0x0000000000007918 */ /* 0x000fc00000000000 */
[----:B------:R-:W-:-:S00]  /*0eb0*/  NOP ;  /* 0x0000000000007918 */ /* 0x000fc00000000000 */
[----:B------:R-:W-:-:S00]  /*0ec0*/  NOP ;  /* 0x0000000000007918 */ /* 0x000fc00000000000 */
[----:B------:R-:W-:-:S00]  /*0ed0*/  NOP ;  /* 0x0000000000007918 */ /* 0x000fc00000000000 */
[----:B------:R-:W-:-:S00]  /*0ee0*/  NOP ;  /* 0x0000000000007918 */ /* 0x000fc00000000000 */
[----:B------:R-:W-:-:S00]  /*0ef0*/  NOP ;  /* 0x0000000000007918 */ /* 0x000fc00000000000 */
.L_x_38:


//--------------------- .text._Z8spMV_COOPiS_S_S_S_l --------------------------
	.section	.text._Z8spMV_COOPiS_S_S_S_l,"ax",@progbits
	.align	128
        .global         _Z8spMV_COOPiS_S_S_S_l
        .type           _Z8spMV_COOPiS_S_S_S_l,@function
        .size           _Z8spMV_COOPiS_S_S_S_l,(.L_x_39 - _Z8spMV_COOPiS_S_S_S_l)
        .other          _Z8spMV_COOPiS_S_S_S_l,@"STO_CUDA_ENTRY STV_DEFAULT"
_Z8spMV_COOPiS_S_S_S_l:
.text._Z8spMV_COOPiS_S_S_S_l:
[----:B------:R-:W-:Y:S01]  /*0000*/  LDC R1, c[0x0][0x37c] ;  /* 0x0000df00ff017b82 */ /* 0x000fe20000000800 */
[----:B------:R-:W0:Y:S07]  /*0010*/  S2R R3, SR_TID.X ;  /* 0x0000000000037919 */ /* 0x000e2e0000002100 */
[----:B------:R-:W0:Y:S01]  /*0020*/  S2UR UR4, SR_CTAID.X ;  /* 0x00000000000479c3 */ /* 0x000e220000002500 */
[----:B------:R-:W1:Y:S07]  /*0030*/  LDCU.64 UR6, c[0x0][0x3a8] ;  /* 0x00007500ff0677ac */ /* 0x000e6e0008000a00 */
[----:B------:R-:W0:Y:S02]  /*0040*/  LDC R0, c[0x0][0x360] ;  /* 0x0000d800ff007b82 */ /* 0x000e240000000800 */
[----:B0-----:R-:W-:-:S05]  /*0050*/  IMAD R0, R0, UR4, R3 ;  /* 0x0000000400007c24 */ /* 0x001fca000f8e0203 */
[----:B-1----:R-:W-:Y:S02]  /*0060*/  ISETP.GE.U32.AND P0, PT, R0, UR6, PT ;  /* 0x0000000600007c0c */ /* 0x002fe4000bf06070 */
[----:B------:R-:W-:-:S04]  /*0070*/  SHF.R.S32.HI R3, RZ, 0x1f, R0 ;  /* 0x0000001fff037819 */ /* 0x000fc80000011400 */
[----:B------:R-:W-:-:S13]  /*0080*/  ISETP.GE.AND.EX P0, PT, R3, UR7, PT, P0 ;  /* 0x0000000703007c0c */ /* 0x000fda000bf06300 */
[----:B------:R-:W-:Y:S05]  /*0090*/  @P0 EXIT ;  /* 0x000000000000094d */ /* 0x000fea0003800000 */
[----:B------:R-:W0:Y:S01]  /*00a0*/  LDCU.128 UR8, c[0x0][0x380] ;  /* 0x00007000ff0877ac */ /* 0x000e220008000c00 */
[C---:B------:R-:W-:Y:S01]  /*00b0*/  IMAD.SHL.U32 R8, R0.reuse, 0x4, RZ ;  /* 0x0000000400087824 */ /* 0x040fe200078e00ff */
[----:B------:R-:W-:Y:S01]  /*00c0*/  SHF.L.U64.HI R0, R0, 0x2, R3 ;  /* 0x0000000200007819 */ /* 0x000fe20000010203 */
[----:B------:R-:W1:Y:S01]  /*00d0*/  LDC.64 R4, c[0x0][0x398] ;  /* 0x0000e600ff047b82 */ /* 0x000e620000000a00 */
[----:B------:R-:W2:Y:S01]  /*00e0*/  LDCU.64 UR4, c[0x0][0x358] ;  /* 0x00006b00ff0477ac */ /* 0x000ea20008000a00 */
[----:B------:R-:W3:Y:S01]  /*00f0*/  LDCU.64 UR6, c[0x0][0x390] ;  /* 0x00007200ff0677ac */ /* 0x000ee20008000a00 */
[----:B0-----:R-:W-:-:S04]  /*0100*/  IADD3 R2, P0, PT, R8, UR10, RZ ;  /* 0x0000000a08027c10 */ /* 0x001fc8000ff1e0ff */
[----:B------:R-:W-:-:S06]  /*0110*/  IADD3.X R3, PT, PT, R0, UR11, RZ, P0, !PT ;  /* 0x0000000b00037c10 */ /* 0x000fcc00087fe4ff */
[----:B--2---:R-:W1:Y:S01]  /*0120*/  LDG.E R3, desc[UR4][R2.64] ;  /* 0x0000000402037981 */ /* 0x004e62000c1e1900 */
[C---:B------:R-:W-:Y:S02]  /*0130*/  IADD3 R6, P0, PT, R8.reuse, UR8, RZ ;  /* 0x0000000808067c10 */ /* 0x040fe4000ff1e0ff */
[----:B---3--:R-:W-:Y:S02]  /*0140*/  IADD3 R8, P1, PT, R8, UR6, RZ ;  /* 0x0000000608087c10 */ /* 0x008fe4000ff3e0ff */
[C---:B------:R-:W-:Y:S02]  /*0150*/  IADD3.X R7, PT, PT, R0.reuse, UR9, RZ, P0, !PT ;  /* 0x0000000900077c10 */ /* 0x040fe400087fe4ff */
[----:B------:R-:W-:-:S04]  /*0160*/  IADD3.X R9, PT, PT, R0, UR7, RZ, P1, !PT ;  /* 0x0000000700097c10 */ /* 0x000fc80008ffe4ff */
[----:B------:R-:W2:Y:S04]  /*0170*/  LDG.E R7, desc[UR4][R6.64] ;  /* 0x0000000406077981 */ /* 0x000ea8000c1e1900 */
[----:B------:R-:W3:Y:S01]  /*0180*/  LDG.E R8, desc[UR4][R8.64] ;  /* 0x0000000408087981 */ /* 0x000ee2000c1e1900 */
[----:B-1----:R-:W-:Y:S02]  /*0190*/  IMAD.WIDE R4, R3, 0x4, R4 ;  /* 0x0000000403047825 */ /* 0x002fe400078e0204 */
[----:B------:R-:W2:Y:S04]  /*01a0*/  LDC.64 R2, c[0x0][0x3a0] ;  /* 0x0000e800ff027b82 */ /* 0x000ea80000000a00 */
[----:B------:R-:W3:Y:S01]  /*01b0*/  LDG.E R5, desc[UR4][R4.64] ;  /* 0x0000000404057981 */ /* 0x000ee2000c1e1900 */
[----:B--2---:R-:W-:-:S04]  /*01c0*/  IMAD.WIDE R2, R7, 0x4, R2 ;  /* 0x0000000407027825 */ /* 0x004fc800078e0202 */
[----:B---3--:R-:W-:-:S05]  /*01d0*/  IMAD R11, R8, R5, RZ ;  /* 0x00000005080b7224 */ /* 0x008fca00078e02ff */
[----:B------:R-:W-:Y:S01]  /*01e0*/  REDG.E.ADD.STRONG.GPU desc[UR4][R2.64], R11 ;  /* 0x0000000b0200798e */ /* 0x000fe2000c12e104 */
[----:B------:R-:W-:Y:S05]  /*01f0*/  EXIT ;  /* 0x000000000000794d */ /* 0x000fea0003800000 */
.L_x_11:
        /* <DEDUP_REMOVED lines=16> */
.L_x_39:


//--------------------- .text._Z8initVectPim      --------------------------
	.section	.text._Z8initVectPim,"ax",@progbits
	.align	128
        .global         _Z8initVectPim
        .type           _Z8initVectPim,@function
        .size           _Z8initVectPim,(.L_x_40 - _Z8initVectPim)
        .other          _Z8initVectPim,@"STO_CUDA_ENTRY STV_DEFAULT"
_Z8initVectPim:
.text._Z8initVectPim:
[----:B------:R-:W0:Y:S01]  /*0000*/  LDC R1, c[0x0][0x37c] ;  /* 0x0000df00ff017b82 */ /* 0x000e220000000800 */
[----:B------:R-:W1:Y:S07]  /*0010*/  S2R R3, SR_TID.X ;  /* 0x0000000000037919 */ /* 0x000e6e0000002100 */
[----:B------:R-:W1:Y:S01]  /*0020*/  S2UR UR4, SR_CTAID.X ;  /* 0x00000000000479c3 */ /* 0x000e620000002500 */
[----:B0-----:R-:W-:-:S07]  /*0030*/  VIADD R1, R1, 0xffffffd0 ;  /* 0xffffffd001017836 */ /* 0x001fce0000000000 */
[----:B------:R-:W1:Y:S02]  /*0040*/  LDC R10, c[0x0][0x360] ;  /* 0x0000d800ff0a7b82 */ /* 0x000e640000000800 */
[----:B-1----:R-:W-:-:S05]  /*0050*/  IMAD R10, R10, UR4, R3 ;  /* 0x000000040a0a7c24 */ /* 0x002fca000f8e0203 */
[----:B------:R-:W-:-:S13]  /*0060*/  ISETP.GT.AND P0, PT, R10, 0xfff, PT ;  /* 0x00000fff0a00780c */ /* 0x000fda0003f04270 */
[----:B------:R-:W-:Y:S05]  /*0070*/  @P0 EXIT ;  /* 0x000000000000094d */ /* 0x000fea0003800000 */
[----:B------:R-:W0:Y:S01]  /*0080*/  LDC.64 R2, c[0x0][0x388] ;  /* 0x0000e200ff027b82 */ /* 0x000e220000000a00 */
[----:B------:R-:W-:Y:S01]  /*0090*/  ISETP.NE.AND P0, PT, R10, RZ, PT ;  /* 0x000000ff0a00720c */ /* 0x000fe20003f05270 */
[----:B------:R-:W1:Y:S01]  /*00a0*/  LDCU.64 UR6, c[0x0][0x358] ;  /* 0x00006b00ff0677ac */ /* 0x000e620008000a00 */
[----:B------:R-:W-:Y:S01]  /*00b0*/  BSSY.RECONVERGENT B0, `(.L_x_12) ;  /* 0x0000262000007945 */ /* 0x000fe20003800200 */
[----:B0-----:R-:W-:Y:S02]  /*00c0*/  LOP3.LUT R0, R2, 0xaad26b49, RZ, 0x3c, !PT ;  /* 0xaad26b4902007812 */ /* 0x001fe400078e3cff */
[----:B------:R-:W-:-:S03]  /*00d0*/  LOP3.LUT R2, R3, 0xf7dcefdd, RZ, 0x3c, !PT ;  /* 0xf7dcefdd03027812 */ /* 0x000fc600078e3cff */
[----:B------:R-:W-:Y:S02]  /*00e0*/  IMAD R0, R0, 0x4182bed5, RZ ;  /* 0x4182bed500007824 */ /* 0x000fe400078e02ff */
[----:B------:R-:W-:Y:S02]  /*00f0*/  IMAD R9, R2, -0x658354e5, RZ ;  /* 0x9a7cab1b02097824 */ /* 0x000fe400078e02ff */
[C---:B------:R-:W-:Y:S01]  /*0100*/  VIADD R3, R0.reuse, 0x75bcd15 ;  /* 0x075bcd1500037836 */ /* 0x040fe20000000000 */
[C---:B------:R-:W-:Y:S01]  /*0110*/  LOP3.LUT R6, R0.reuse, 0x159a55e5, RZ, 0x3c, !PT ;  /* 0x159a55e500067812 */ /* 0x040fe200078e3cff */
[C---:B------:R-:W-:Y:S01]  /*0120*/  VIADD R5, R0.reuse, 0x583f19 ;  /* 0x00583f1900057836 */ /* 0x040fe20000000000 */
[----:B------:R-:W-:Y:S01]  /*0130*/  IADD3 R2, PT, PT, R0, 0x64f0c9, R9 ;  /* 0x0064f0c900027810 */ /* 0x000fe20007ffe009 */
[C---:B------:R-:W-:Y:S01]  /*0140*/  VIADD R7, R9.reuse, 0x1f123bb5 ;  /* 0x1f123bb509077836 */ /* 0x040fe20000000000 */
[----:B------:R-:W-:Y:S02]  /*0150*/  LOP3.LUT R4, R9, 0x5491333, RZ, 0x3c, !PT ;  /* 0x0549133309047812 */ /* 0x000fe400078e3cff */
[----:B------:R-:W-:Y:S01]  /*0160*/  SHF.R.S32.HI R0, RZ, 0x1f, R10 ;  /* 0x0000001fff007819 */ /* 0x000fe2000001140a */
[----:B------:R0:W-:Y:S04]  /*0170*/  STL.64 [R1], R2 ;  /* 0x0000000201007387 */ /* 0x0001e80000100a00 */
[----:B------:R0:W-:Y:S04]  /*0180*/  STL.64 [R1+0x8], R6 ;  /* 0x0000080601007387 */ /* 0x0001e80000100a00 */
[----:B------:R0:W-:Y:S01]  /*0190*/  STL.64 [R1+0x10], R4 ;  /* 0x0000100401007387 */ /* 0x0001e20000100a00 */
[----:B-1----:R-:W-:Y:S05]  /*01a0*/  @!P0 BRA `(.L_x_13) ;  /* 0x0000002400488947 */ /* 0x002fea0003800000 */
[----:B------:R-:W-:Y:S02]  /*01b0*/  IMAD.MOV.U32 R13, RZ, RZ, R0 ;  /* 0x000000ffff0d7224 */ /* 0x000fe400078e0000 */
[----:B------:R-:W-:Y:S02]  /*01c0*/  IMAD.MOV.U32 R11, RZ, RZ, RZ ;  /* 0x000000ffff0b7224 */ /* 0x000fe400078e00ff */
[----:B0-----:R-:W-:-:S07]  /*01d0*/  IMAD.MOV.U32 R2, RZ, RZ, R10 ;  /* 0x000000ffff027224 */ /* 0x001fce00078e000a */
.L_x_22:
[----:B------:R-:W-:Y:S01]  /*01e0*/  LOP3.LUT R0, R2, 0x3, RZ, 0xc0, !PT ;  /* 0x0000000302007812 */ /* 0x000fe200078ec0ff */
[----:B------:R-:W-:Y:S03]  /*01f0*/  BSSY.RECONVERGENT B1, `(.L_x_14) ;  /* 0x0000247000017945 */ /* 0x000fe60003800200 */
[----:B------:R-:W-:-:S04]  /*0200*/  ISETP.NE.U32.AND P0, PT, R0, RZ, PT ;  /* 0x000000ff0000720c */ /* 0x000fc80003f05070 */
[----:B------:R-:W-:-:S13]  /*0210*/  ISETP.NE.AND.EX P0, PT, RZ, RZ, PT, P0 ;  /* 0x000000ffff00720c */ /* 0x000fda0003f05300 */
[----:B0-----:R-:W-:Y:S05]  /*0220*/  @!P0 BRA `(.L_x_15) ;  /* 0x00000024000c8947 */ /* 0x001fea0003800000 */
[----:B------:R-:W0:Y:S01]  /*0230*/  LDC.64 R8, c[0x4][RZ] ;  /* 0x01000000ff087b82 */ /* 0x000e220000000a00 */
[----:B------:R-:W-:Y:S01]  /*0240*/  IMAD.MOV.U32 R0, RZ, RZ, RZ ;  /* 0x000000ffff007224 */ /* 0x000fe200078e00ff */
[----:B------:R-:W-:Y:S02]  /*0250*/  CS2R R4, SRZ ;  /* 0x0000000000047805 */ /* 0x000fe4000001ff00 */
[----:B------:R-:W-:Y:S01]  /*0260*/  CS2R R6, SRZ ;  /* 0x0000000000067805 */ /* 0x000fe2000001ff00 */
[----:B------:R-:W-:Y:S02]  /*0270*/  IMAD.MOV.U32 R3, RZ, RZ, RZ ;  /* 0x000000ffff037224 */ /* 0x000fe400078e00ff */
[----:B0-----:R-:W-:-:S07]  /*0280*/  IMAD.WIDE.U32 R8, R11, 0xc80, R8 ;  /* 0x00000c800b087825 */ /* 0x001fce00078e0008 */
.L_x_17:
[----:B------:R-:W-:-:S06]  /*0290*/  IMAD R12, R0, 0x4, R1 ;  /* 0x00000004000c7824 */ /* 0x000fcc00078e0201 */
[----:B------:R-:W5:Y:S01]  /*02a0*/  LDL R12, [R12+0x4] ;  /* 0x000004000c0c7983 */ /* 0x000f620000100800 */
[----:B------:R-:W-:-:S05]  /*02b0*/  UMOV UR4, URZ ;  /* 0x000000ff00047c82 */ /* 0x000fca0008000000 */
.L_x_16:
[----:B-----5:R-:W-:Y:S01]  /*02c0*/  SHF.R.U32.HI R22, RZ, UR4, R12 ;  /* 0x00000004ff167c19 */ /* 0x020fe2000801160c */
[----:B------:R-:W-:-:S03]  /*02d0*/  IMAD.SHL.U32 R14, R0, 0x20, RZ ;  /* 0x00000020000e7824 */ /* 0x000fc600078e00ff */
[----:B------:R-:W-:Y:S01]  /*02e0*/  LOP3.LUT R15, R22, 0x1, RZ, 0xc0, !PT ;  /* 0x00000001160f7812 */ /* 0x000fe200078ec0ff */
[----:B------:R-:W-:-:S03]  /*02f0*/  VIADD R14, R14, UR4 ;  /* 0x000000040e0e7c36 */ /* 0x000fc60008000000 */
[----:B------:R-:W-:Y:S01]  /*0300*/  ISETP.NE.U32.AND P0, PT, R15, 0x1, PT ;  /* 0x000000010f00780c */ /* 0x000fe20003f05070 */
[----:B------:R-:W-:-:S03]  /*0310*/  IMAD R15, R14, 0x5, RZ ;  /* 0x000000050e0f7824 */ /* 0x000fc600078e02ff */
[----:B------:R-:W-:Y:S01]  /*0320*/  R2P PR, R22, 0x7e ;  /* 0x0000007e16007804 */ /* 0x000fe20000000000 */
[----:B------:R-:W-:-:S08]  /*0330*/  IMAD.WIDE.U32 R14, R15, 0x4, R8 ;  /* 0x000000040f0e7825 */ /* 0x000fd000078e0008 */
[----:B------:R-:W2:Y:S04]  /*0340*/  @!P0 LDG.E R16, desc[UR6][R14.64+0x10] ;  /* 0x000010060e108981 */ /* 0x000ea8000c1e1900 */
[----:B------:R-:W3:Y:S04]  /*0350*/  @P1 LDG.E R18, desc[UR6][R14.64+0x24] ;  /* 0x000024060e121981 */ /* 0x000ee8000c1e1900 */
[----:B------:R-:W4:Y:S04]  /*0360*/  @P2 LDG.E R20, desc[UR6][R14.64+0x38] ;  /* 0x000038060e142981 */ /* 0x000f28000c1e1900 */
[----:B------:R-:W4:Y:S04]  /*0370*/  @P3 LDG.E R24, desc[UR6][R14.64+0x4c] ;  /* 0x00004c060e183981 */ /* 0x000f28000c1e1900 */
[----:B------:R-:W4:Y:S04]  /*0380*/  @P4 LDG.E R26, desc[UR6][R14.64+0x60] ;  /* 0x000060060e1a4981 */ /* 0x000f28000c1e1900 */
[----:B------:R-:W4:Y:S04]  /*0390*/  @!P0 LDG.E R17, desc[UR6][R14.64+0x4] ;  /* 0x000004060e118981 */ /* 0x000f28000c1e1900 */
[----:B------:R-:W4:Y:S04]  /*03a0*/  @!P0 LDG.E R19, desc[UR6][R14.64+0xc] ;  /* 0x00000c060e138981 */ /* 0x000f28000c1e1900 */
[----:B------:R-:W4:Y:S04]  /*03b0*/  @P1 LDG.E R21, desc[UR6][R14.64+0x18] ;  /* 0x000018060e151981 */ /* 0x000f28000c1e1900 */
[----:B------:R-:W4:Y:S04]  /*03c0*/  @P3 LDG.E R23, desc[UR6][R14.64+0x40] ;  /* 0x000040060e173981 */ /* 0x000f28000c1e1900 */
[----:B------:R-:W4:Y:S04]  /*03d0*/  @P5 LDG.E R25, desc[UR6][R14.64+0x70] ;  /* 0x000070060e195981 */ /* 0x000f28000c1e1900 */
[----:B------:R-:W4:Y:S01]  /*03e0*/  @P6 LDG.E R28, desc[UR6][R14.64+0x88] ;  /* 0x000088060e1c6981 */ /* 0x000f22000c1e1900 */
[----:B--2---:R-:W-:-:S03]  /*03f0*/  @!P0 LOP3.LUT R5, R5, R16, RZ, 0x3c, !PT ;  /* 0x0000001005058212 */ /* 0x004fc600078e3cff */
[----:B------:R-:W2:Y:S01]  /*0400*/  @!P0 LDG.E R16, desc[UR6][R14.64] ;  /* 0x000000060e108981 */ /* 0x000ea2000c1e1900 */
[----:B---3--:R-:W-:-:S03]  /*0410*/  @P1 LOP3.LUT R5, R5, R18, RZ, 0x3c, !PT ;  /* 0x0000001205051212 */ /* 0x008fc600078e3cff */
[----:B------:R-:W3:Y:S01]  /*0420*/  @!P0 LDG.E R18, desc[UR6][R14.64+0x8] ;  /* 0x000008060e128981 */ /* 0x000ee2000c1e1900 */
[----:B----4-:R-:W-:-:S03]  /*0430*/  @P2 LOP3.LUT R5, R5, R20, RZ, 0x3c, !PT ;  /* 0x0000001405052212 */ /* 0x010fc600078e3cff */
[----:B------:R-:W4:Y:S01]  /*0440*/  @P1 LDG.E R20, desc[UR6][R14.64+0x14] ;  /* 0x000014060e141981 */ /* 0x000f22000c1e1900 */
[----:B------:R-:W-:-:S03]  /*0450*/  @P3 LOP3.LUT R5, R5, R24, RZ, 0x3c, !PT ;  /* 0x0000001805053212 */ /* 0x000fc600078e3cff */
[----:B------:R-:W4:Y:S01]  /*0460*/  @P5 LDG.E R24, desc[UR6][R14.64+0x74] ;  /* 0x000074060e185981 */ /* 0x000f22000c1e1900 */
[----:B------:R-:W-:-:S03]  /*0470*/  @P4 LOP3.LUT R5, R5, R26, RZ, 0x3c, !PT ;  /* 0x0000001a05054212 */ /* 0x000fc600078e3cff */
[----:B------:R-:W4:Y:S01]  /*0480*/  @P3 LDG.E R26, desc[UR6][R14.64+0x44] ;  /* 0x000044060e1a3981 */ /* 0x000f22000c1e1900 */
[----:B------:R-:W-:-:S03]  /*0490*/  @!P0 LOP3.LUT R6, R6, R17, RZ, 0x3c, !PT ;  /* 0x0000001106068212 */ /* 0x000fc600078e3cff */
[----:B------:R-:W4:Y:S01]  /*04a0*/  @P1 LDG.E R17, desc[UR6][R14.64+0x20] ;  /* 0x000020060e111981 */ /* 0x000f22000c1e1900 */
[----:B------:R-:W-:-:S03]  /*04b0*/  @!P0 LOP3.LUT R4, R4, R19, RZ, 0x3c, !PT ;  /* 0x0000001304048212 */ /* 0x000fc600078e3cff */
[----:B------:R-:W4:Y:S01]  /*04c0*/  @P2 LDG.E R19, desc[UR6][R14.64+0x2c] ;  /* 0x00002c060e132981 */ /* 0x000f22000c1e1900 */
[----:B------:R-:W-:-:S03]  /*04d0*/  @P1 LOP3.LUT R6, R6, R21, RZ, 0x3c, !PT ;  /* 0x0000001506061212 */ /* 0x000fc600078e3cff */
[----:B------:R-:W4:Y:S01]  /*04e0*/  @P2 LDG.E R21, desc[UR6][R14.64+0x34] ;  /* 0x000034060e152981 */ /* 0x000f22000c1e1900 */
[----:B--2---:R-:W-:-:S03]  /*04f0*/  @!P0 LOP3.LUT R3, R3, R16, RZ, 0x3c, !PT ;  /* 0x0000001003038212 */ /* 0x004fc600078e3cff */
[----:B------:R-:W2:Y:S01]  /*0500*/  @P1 LDG.E R16, desc[UR6][R14.64+0x1c] ;  /* 0x00001c060e101981 */ /* 0x000ea2000c1e1900 */
[----:B---3--:R-:W-:-:S03]  /*0510*/  @!P0 LOP3.LUT R7, R7, R18, RZ, 0x3c, !PT ;  /* 0x0000001207078212 */ /* 0x008fc600078e3cff */
[----:B------:R-:W3:Y:S01]  /*0520*/  @P2 LDG.E R18, desc[UR6][R14.64+0x28] ;  /* 0x000028060e122981 */ /* 0x000ee2000c1e1900 */
[----:B----4-:R-:W-:-:S03]  /*0530*/  @P1 LOP3.LUT R3, R3, R20, RZ, 0x3c, !PT ;  /* 0x0000001403031212 */ /* 0x010fc600078e3cff */
[----:B------:R-:W4:Y:S01]  /*0540*/  @P2 LDG.E R20, desc[UR6][R14.64+0x30] ;  /* 0x000030060e142981 */ /* 0x000f22000c1e1900 */
[----:B------:R-:W-:-:S03]  /*0550*/  @P5 LOP3.LUT R5, R5, R24, RZ, 0x3c, !PT ;  /* 0x0000001805055212 */ /* 0x000fc600078e3cff */
[----:B------:R-:W4:Y:S01]  /*0560*/  @P3 LDG.E R24, desc[UR6][R14.64+0x3c] ;  /* 0x00003c060e183981 */ /* 0x000f22000c1e1900 */
[----:B------:R-:W-:-:S03]  /*0570*/  @P1 LOP3.LUT R4, R4, R17, RZ, 0x3c, !PT ;  /* 0x0000001104041212 */ /* 0x000fc600078e3cff */
[----:B------:R-:W4:Y:S01]  /*0580*/  @P3 LDG.E R17, desc[UR6][R14.64+0x48] ;  /* 0x000048060e113981 */ /* 0x000f22000c1e1900 */
[----:B------:R-:W-:-:S03]  /*0590*/  @P2 LOP3.LUT R6, R6, R19, RZ, 0x3c, !PT ;  /* 0x0000001306062212 */ /* 0x000fc600078e3cff */
[----:B------:R-:W4:Y:S01]  /*05a0*/  @P4 LDG.E R19, desc[UR6][R14.64+0x54] ;  /* 0x000054060e134981 */ /* 0x000f22000c1e1900 */
[----:B------:R-:W-:Y:S02]  /*05b0*/  @P2 LOP3.LUT R4, R4, R21, RZ, 0x3c, !PT ;  /* 0x0000001504042212 */ /* 0x000fe400078e3cff */
[----:B------:R-:W-:Y:S01]  /*05c0*/  @P3 LOP3.LUT R6, R6, R23, RZ, 0x3c, !PT ;  /* 0x0000001706063212 */ /* 0x000fe200078e3cff */
[----:B------:R-:W4:Y:S04]  /*05d0*/  @P4 LDG.E R21, desc[UR6][R14.64+0x5c] ;  /* 0x00005c060e154981 */ /* 0x000f28000c1e1900 */
[----:B------:R-:W4:Y:S01]  /*05e0*/  @P5 LDG.E R23, desc[UR6][R14.64+0x68] ;  /* 0x000068060e175981 */ /* 0x000f22000c1e1900 */
[----:B--2---:R-:W-:-:S03]  /*05f0*/  @P1 LOP3.LUT R7, R7, R16, RZ, 0x3c, !PT ;  /* 0x0000001007071212 */ /* 0x004fc600078e3cff */
[----:B------:R-:W2:Y:S01]  /*0600*/  @P4 LDG.E R16, desc[UR6][R14.64+0x50] ;  /* 0x000050060e104981 */ /* 0x000ea2000c1e1900 */
[----:B---3--:R-:W-:-:S03]  /*0610*/  @P2 LOP3.LUT R3, R3, R18, RZ, 0x3c, !PT ;  /* 0x0000001203032212 */ /* 0x008fc600078e3cff */
[----:B------:R-:W3:Y:S01]  /*0620*/  @P4 LDG.E R18, desc[UR6][R14.64+0x58] ;  /* 0x000058060e124981 */ /* 0x000ee2000c1e1900 */
[----:B----4-:R-:W-:-:S03]  /*0630*/  @P2 LOP3.LUT R7, R7, R20, RZ, 0x3c, !PT ;  /* 0x0000001407072212 */ /* 0x010fc600078e3cff */
[----:B------:R-:W4:Y:S01]  /*0640*/  @P5 LDG.E R20, desc[UR6][R14.64+0x64] ;  /* 0x000064060e145981 */ /* 0x000f22000c1e1900 */
[----:B------:R-:W-:-:S03]  /*0650*/  @P3 LOP3.LUT R3, R3, R24, RZ, 0x3c, !PT ;  /* 0x0000001803033212 */ /* 0x000fc600078e3cff */
[----:B------:R-:W4:Y:S01]  /*0660*/  @P5 LDG.E R24, desc[UR6][R14.64+0x6c] ;  /* 0x00006c060e185981 */ /* 0x000f22000c1e1900 */
[----:B------:R-:W-:Y:S02]  /*0670*/  LOP3.LUT P0, RZ, R22, 0x80, RZ, 0xc0, !PT ;  /* 0x0000008016ff7812 */ /* 0x000fe4000780c0ff */
[----:B------:R-:W-:Y:S02]  /*0680*/  @P3 LOP3.LUT R7, R7, R26, RZ, 0x3c, !PT ;  /* 0x0000001a07073212 */ /* 0x000fe400078e3cff */
[----:B------:R-:W-:Y:S02]  /*0690*/  @P3 LOP3.LUT R4, R4, R17, RZ, 0x3c, !PT ;  /* 0x0000001104043212 */ /* 0x000fe400078e3cff */
[----:B------:R-:W4:Y:S01]  /*06a0*/  @P6 LDG.E R17, desc[UR6][R14.64+0x7c] ;  /* 0x00007c060e116981 */ /* 0x000f22000c1e1900 */
[----:B------:R-:W-:-:S03]  /*06b0*/  @P4 LOP3.LUT R6, R6, R19, RZ, 0x3c, !PT ;  /* 0x0000001306064212 */ /* 0x000fc600078e3cff */
[----:B------:R-:W4:Y:S01]  /*06c0*/  @P6 LDG.E R19, desc[UR6][R14.64+0x84] ;  /* 0x000084060e136981 */ /* 0x000f22000c1e1900 */
[----:B------:R-:W-:-:S03]  /*06d0*/  @P4 LOP3.LUT R4, R4, R21, RZ, 0x3c, !PT ;  /* 0x0000001504044212 */ /* 0x000fc600078e3cff */
[----:B------:R-:W4:Y:S01]  /*06e0*/  @P0 LDG.E R26, desc[UR6][R14.64+0x9c] ;  /* 0x00009c060e1a0981 */ /* 0x000f22000c1e1900 */
[----:B------:R-:W-:-:S03]  /*06f0*/  @P5 LOP3.LUT R6, R6, R23, RZ, 0x3c, !PT ;  /* 0x0000001706065212 */ /* 0x000fc600078e3cff */
        /* <DEDUP_REMOVED lines=10> */
[----:B------:R-:W-:Y:S02]  /*07a0*/  @P5 LOP3.LUT R4, R4, R25, RZ, 0x3c, !PT ;  /* 0x0000001904045212 */ /* 0x000fe400078e3cff */
[----:B------:R-:W-:Y:S02]  /*07b0*/  @P6 LOP3.LUT R5, R5, R28, RZ, 0x3c, !PT ;  /* 0x0000001c05056212 */ /* 0x000fe400078e3cff */
[----:B------:R-:W-:Y:S02]  /*07c0*/  @P6 LOP3.LUT R6, R6, R17, RZ, 0x3c, !PT ;  /* 0x0000001106066212 */ /* 0x000fe400078e3cff */
[----:B------:R-:W-:Y:S02]  /*07d0*/  @P6 LOP3.LUT R4, R4, R19, RZ, 0x3c, !PT ;  /* 0x0000001304046212 */ /* 0x000fe400078e3cff */
[----:B------:R-:W-:Y:S02]  /*07e0*/  @P0 LOP3.LUT R5, R5, R26, RZ, 0x3c, !PT ;  /* 0x0000001a05050212 */ /* 0x000fe400078e3cff */
[----:B------:R-:W-:-:S02]  /*07f0*/  @P0 LOP3.LUT R6, R6, R21, RZ, 0x3c, !PT ;  /* 0x0000001506060212 */ /* 0x000fc400078e3cff */
[----:B------:R-:W-:Y:S02]  /*0800*/  @P0 LOP3.LUT R4, R4, R23, RZ, 0x3c, !PT ;  /* 0x0000001704040212 */ /* 0x000fe400078e3cff */
[----:B--2---:R-:W-:Y:S02]  /*0810*/  @P6 LOP3.LUT R3, R3, R16, RZ, 0x3c, !PT ;  /* 0x0000001003036212 */ /* 0x004fe400078e3cff */
[----:B---3--:R-:W-:Y:S02]  /*0820*/  @P6 LOP3.LUT R7, R7, R18, RZ, 0x3c, !PT ;  /* 0x0000001207076212 */ /* 0x008fe400078e3cff */
[----:B----4-:R-:W-:Y:S02]  /*0830*/  @P0 LOP3.LUT R3, R3, R20, RZ, 0x3c, !PT ;  /* 0x0000001403030212 */ /* 0x010fe400078e3cff */
[----:B------:R-:W-:Y:S02]  /*0840*/  @P0 LOP3.LUT R7, R7, R24, RZ, 0x3c, !PT ;  /* 0x0000001807070212 */ /* 0x000fe400078e3cff */
[----:B------:R-:W-:-:S13]  /*0850*/  R2P PR, R22.B1, 0x7f ;  /* 0x0000007f16007804 */ /* 0x000fda0000001000 */
[----:B------:R-:W2:Y:S04]  /*0860*/  @P0 LDG.E R18, desc[UR6][R14.64+0xa0] ;  /* 0x0000a0060e120981 */ /* 0x000ea8000c1e1900 */
[----:B------:R-:W3:Y:S04]  /*0870*/  @P0 LDG.E R19, desc[UR6][R14.64+0xa4] ;  /* 0x0000a4060e130981 */ /* 0x000ee8000c1e1900 */
[----:B------:R-:W4:Y:S04]  /*0880*/  @P0 LDG.E R20, desc[UR6][R14.64+0xa8] ;  /* 0x0000a8060e140981 */ /* 0x000f28000c1e1900 */
[----:B------:R-:W4:Y:S04]  /*0890*/  @P0 LDG.E R21, desc[UR6][R14.64+0xac] ;  /* 0x0000ac060e150981 */ /* 0x000f28000c1e1900 */
[----:B------:R-:W4:Y:S04]  /*08a0*/  @P0 LDG.E R24, desc[UR6][R14.64+0xb0] ;  /* 0x0000b0060e180981 */ /* 0x000f28000c1e1900 */
[----:B------:R-:W4:Y:S04]  /*08b0*/  @P1 LDG.E R16, desc[UR6][R14.64+0xbc] ;  /* 0x0000bc060e101981 */ /* 0x000f28000c1e1900 */
[----:B------:R-:W4:Y:S04]  /*08c0*/  @P1 LDG.E R26, desc[UR6][R14.64+0xb4] ;  /* 0x0000b4060e1a1981 */ /* 0x000f28000c1e1900 */
        /* <DEDUP_REMOVED lines=11> */
[----:B------:R-:W-:Y:S01]  /*0980*/  LOP3.LUT P0, RZ, R22, 0x8000, RZ, 0xc0, !PT ;  /* 0x0000800016ff7812 */ /* 0x000fe2000780c0ff */
[----:B------:R-:W4:Y:S01]  /*0990*/  @P2 LDG.E R24, desc[UR6][R14.64+0xd8] ;  /* 0x0000d8060e182981 */ /* 0x000f22000c1e1900 */
[----:B------:R-:W-:-:S03]  /*09a0*/  @P1 LOP3.LUT R7, R7, R16, RZ, 0x3c, !PT ;  /* 0x0000001007071212 */ /* 0x000fc600078e3cff */
[----:B------:R-:W4:Y:S01]  /*09b0*/  @P2 LDG.E R22, desc[UR6][R14.64+0xd0] ;  /* 0x0000d0060e162981 */ /* 0x000f22000c1e1900 */
[----:B------:R-:W-:-:S03]  /*09c0*/  @P1 LOP3.LUT R3, R3, R26, RZ, 0x3c, !PT ;  /* 0x0000001a03031212 */ /* 0x000fc600078e3cff */
[----:B------:R-:W4:Y:S01]  /*09d0*/  @P3 LDG.E R16, desc[UR6][R14.64+0xe4] ;  /* 0x0000e4060e103981 */ /* 0x000f22000c1e1900 */
[----:B------:R-:W-:-:S03]  /*09e0*/  @P1 LOP3.LUT R6, R6, R23, RZ, 0x3c, !PT ;  /* 0x0000001706061212 */ /* 0x000fc600078e3cff */
[----:B------:R-:W4:Y:S01]  /*09f0*/  @P3 LDG.E R26, desc[UR6][R14.64+0xdc] ;  /* 0x0000dc060e1a3981 */ /* 0x000f22000c1e1900 */
[----:B------:R-:W-:-:S03]  /*0a00*/  @P1 LOP3.LUT R4, R4, R17, RZ, 0x3c, !PT ;  /* 0x0000001104041212 */ /* 0x000fc600078e3cff */
        /* <DEDUP_REMOVED lines=43> */
[----:B------:R-:W-:-:S04]  /*0cc0*/  UIADD3 UR4, UPT, UPT, UR4, 0x10, URZ ;  /* 0x0000001004047890 */ /* 0x000fc8000fffe0ff */
[----:B------:R-:W-:Y:S01]  /*0cd0*/  UISETP.NE.AND UP0, UPT, UR4, 0x20, UPT ;  /* 0x000000200400788c */ /* 0x000fe2000bf05270 */
[----:B--2---:R-:W-:Y:S02]  /*0ce0*/  @P5 LOP3.LUT R5, R5, R18, RZ, 0x3c, !PT ;  /* 0x0000001205055212 */ /* 0x004fe400078e3cff */
[----:B---3--:R-:W-:Y:S02]  /*0cf0*/  @P6 LOP3.LUT R6, R6, R19, RZ, 0x3c, !PT ;  /* 0x0000001306066212 */ /* 0x008fe400078e3cff */
[----:B----4-:R-:W-:Y:S02]  /*0d00*/  @P6 LOP3.LUT R3, R3, R20, RZ, 0x3c, !PT ;  /* 0x0000001403036212 */ /* 0x010fe400078e3cff */
[----:B------:R-:W-:Y:S02]  /*0d10*/  @P6 LOP3.LUT R4, R4, R21, RZ, 0x3c, !PT ;  /* 0x0000001504046212 */ /* 0x000fe400078e3cff */
[----:B------:R-:W-:Y:S02]  /*0d20*/  @P6 LOP3.LUT R7, R7, R22, RZ, 0x3c, !PT ;  /* 0x0000001607076212 */ /* 0x000fe400078e3cff */
[----:B------:R-:W-:-:S02]  /*0d30*/  @P6 LOP3.LUT R5, R5, R16, RZ, 0x3c, !PT ;  /* 0x0000001005056212 */ /* 0x000fc400078e3cff */
[----:B------:R-:W-:Y:S02]  /*0d40*/  @P0 LOP3.LUT R3, R3, R24, RZ, 0x3c, !PT ;  /* 0x0000001803030212 */ /* 0x000fe400078e3cff */
[----:B------:R-:W-:Y:S02]  /*0d50*/  @P0 LOP3.LUT R5, R5, R28, RZ, 0x3c, !PT ;  /* 0x0000001c05050212 */ /* 0x000fe400078e3cff */
[----:B------:R-:W-:Y:S02]  /*0d60*/  @P0 LOP3.LUT R7, R7, R26, RZ, 0x3c, !PT ;  /* 0x0000001a07070212 */ /* 0x000fe400078e3cff */
[----:B------:R-:W-:Y:S02]  /*0d70*/  @P0 LOP3.LUT R4, R4, R23, RZ, 0x3c, !PT ;  /* 0x0000001704040212 */ /* 0x000fe400078e3cff */
[----:B------:R-:W-:Y:S01]  /*0d80*/  @P0 LOP3.LUT R6, R6, R17, RZ, 0x3c, !PT ;  /* 0x0000001106060212 */ /* 0x000fe200078e3cff */
[----:B------:R-:W-:Y:S06]  /*0d90*/  BRA.U UP0, `(.L_x_16) ;  /* 0xfffffff500487547 */ /* 0x000fec000b83ffff */
[----:B------:R-:W-:-:S05]  /*0da0*/  VIADD R0, R0, 0x1 ;  /* 0x0000000100007836 */ /* 0x000fca0000000000 */
[----:B------:R-:W-:-:S13]  /*0db0*/  ISETP.NE.AND P0, PT, R0, 0x5, PT ;  /* 0x000000050000780c */ /* 0x000fda0003f05270 */
[----:B------:R-:W-:Y:S05]  /*0dc0*/  @P0 BRA `(.L_x_17) ;  /* 0xfffffff400300947 */ /* 0x000fea000383ffff */
[----:B------:R-:W-:Y:S01]  /*0dd0*/  LOP3.LUT R0, R2, 0x3, RZ, 0xc0, !PT ;  /* 0x0000000302007812 */ /* 0x000fe200078ec0ff */
[----:B------:R0:W-:Y:S03]  /*0de0*/  STL.64 [R1+0x8], R6 ;  /* 0x0000080601007387 */ /* 0x0001e60000100a00 */
[----:B------:R-:W-:Y:S01]  /*0df0*/  ISETP.NE.U32.AND P0, PT, R0, 0x1, PT ;  /* 0x000000010000780c */ /* 0x000fe20003f05070 */
[----:B------:R0:W-:Y:S03]  /*0e00*/  STL.64 [R1+0x10], R4 ;  /* 0x0000100401007387 */ /* 0x0001e60000100a00 */
[----:B------:R-:W-:Y:S01]  /*0e10*/  ISETP.NE.AND.EX P0, PT, RZ, RZ, PT, P0 ;  /* 0x000000ffff00720c */ /* 0x000fe20003f05300 */
[----:B------:R0:W-:-:S12]  /*0e20*/  STL [R1+0x4], R3 ;  /* 0x0000040301007387 */ /* 0x0001d80000100800 */
[----:B0-----:R-:W-:Y:S05]  /*0e30*/  @!P0 BRA `(.L_x_15) ;  /* 0x0000001800088947 */ /* 0x001fea0003800000 */
[----:B------:R-:W-:Y:S01]  /*0e40*/  UMOV UR4, URZ ;  /* 0x000000ff00047c82 */ /* 0x000fe20008000000 */
[----:B------:R-:W-:Y:S01]  /*0e50*/  UMOV UR5, URZ ;  /* 0x000000ff00057c82 */ /* 0x000fe20008000000 */
[----:B------:R-:W-:Y:S02]  /*0e60*/  IMAD.MOV.U32 R0, RZ, RZ, RZ ;  /* 0x000000ffff007224 */ /* 0x000fe400078e00ff */
[----:B------:R-:W-:Y:S02]  /*0e70*/  IMAD.MOV.U32 R4, RZ, RZ, RZ ;  /* 0x000000ffff047224 */ /* 0x000fe400078e00ff */
[----:B------:R-:W-:Y:S02]  /*0e80*/  IMAD.MOV.U32 R7, RZ, RZ, RZ ;  /* 0x000000ffff077224 */ /* 0x000fe400078e00ff */
[----:B------:R-:W-:Y:S02]  /*0e90*/  IMAD.MOV.U32 R3, RZ, RZ, RZ ;  /* 0x000000ffff037224 */ /* 0x000fe400078e00ff */
[----:B------:R-:W-:-:S02]  /*0ea0*/  IMAD.U32 R5, RZ, RZ, UR4 ;  /* 0x00000004ff057e24 */ /* 0x000fc4000f8e00ff */
[----:B------:R-:W-:-:S07]  /*0eb0*/  IMAD.U32 R6, RZ, RZ, UR5 ;  /* 0x00000005ff067e24 */ /* 0x000fce000f8e00ff */
.L_x_19:
[----:B------:R-:W-:-:S06]  /*0ec0*/  IMAD R12, R0, 0x4, R1 ;  /* 0x00000004000c7824 */ /* 0x000fcc00078e0201 */
[----:B------:R-:W5:Y:S01]  /*0ed0*/  LDL R12, [R12+0x4] ;  /* 0x000004000c0c7983 */ /* 0x000f620000100800 */
[----:B------:R-:W-:-:S05]  /*0ee0*/  UMOV UR4, URZ ;  /* 0x000000ff00047c82 */ /* 0x000fca0008000000 */
.L_x_18:
        /* <DEDUP_REMOVED lines=178> */
[----:B------:R0:W-:Y:S03]  /*1a10*/  STL [R1+0x4], R3 ;  /* 0x0000040301007387 */ /* 0x0001e60000100800 */
[----:B------:R-:W-:Y:S01]  /*1a20*/  ISETP.NE.U32.AND P0, PT, R0, 0x3, PT ;  /* 0x000000030000780c */ /* 0x000fe20003f05070 */
[----:B------:R0:W-:Y:S03]  /*1a30*/  STL.64 [R1+0x8], R6 ;  /* 0x0000080601007387 */ /* 0x0001e60000100a00 */
[----:B------:R-:W-:Y:S01]  /*1a40*/  ISETP.NE.AND.EX P0, PT, RZ, RZ, PT, P0 ;  /* 0x000000ffff00720c */ /* 0x000fe20003f05300 */
[----:B------:R0:W-:-:S12]  /*1a50*/  STL.64 [R1+0x10], R4 ;  /* 0x0000100401007387 */ /* 0x0001d80000100a00 */
[----:B0-----:R-:W-:Y:S05]  /*1a60*/  @P0 BRA `(.L_x_15) ;  /* 0x0000000800fc0947 */ /* 0x001fea0003800000 */
        /* <DEDUP_REMOVED lines=8> */
.L_x_21:
[----:B------:R-:W-:-:S06]  /*1af0*/  IMAD R12, R0, 0x4, R1 ;  /* 0x00000004000c7824 */ /* 0x000fcc00078e0201 */
[----:B------:R-:W5:Y:S01]  /*1b00*/  LDL R12, [R12+0x4] ;  /* 0x000004000c0c7983 */ /* 0x000f620000100800 */
[----:B------:R-:W-:-:S05]  /*1b10*/  UMOV UR4, URZ ;  /* 0x000000ff00047c82 */ /* 0x000fca0008000000 */
.L_x_20:
        /* <DEDUP_REMOVED lines=177> */
[----:B------:R0:W-:Y:S04]  /*2630*/  STL [R1+0x4], R3 ;  /* 0x0000040301007387 */ /* 0x0001e80000100800 */
[----:B------:R0:W-:Y:S04]  /*2640*/  STL.64 [R1+0x8], R6 ;  /* 0x0000080601007387 */ /* 0x0001e80000100a00 */
[----:B------:R0:W-:Y:S02]  /*2650*/  STL.64 [R1+0x10], R4 ;  /* 0x0000100401007387 */ /* 0x0001e40000100a00 */
.L_x_15:
[----:B------:R-:W-:Y:S05]  /*2660*/  BSYNC.RECONVERGENT B1 ;  /* 0x0000000000017941 */ /* 0x000fea0003800200 */
.L_x_14:
[C---:B------:R-:W-:Y:S01]  /*2670*/  ISETP.GT.U32.AND P0, PT, R2.reuse, 0x3, PT ;  /* 0x000000030200780c */ /* 0x040fe20003f04070 */
[----:B------:R-:W-:Y:S01]  /*2680*/  VIADD R11, R11, 0x1 ;  /* 0x000000010b0b7836 */ /* 0x000fe20000000000 */
[--C-:B------:R-:W-:Y:S02]  /*2690*/  SHF.R.U64 R2, R2, 0x2, R13.reuse ;  /* 0x0000000202027819 */ /* 0x100fe4000000120d */
[----:B------:R-:W-:Y:S02]  /*26a0*/  ISETP.GT.U32.AND.EX P0, PT, R13, RZ, PT, P0 ;  /* 0x000000ff0d00720c */ /* 0x000fe40003f04100 */
[----:B------:R-:W-:-:S11]  /*26b0*/  SHF.R.U32.HI R13, RZ, 0x2, R13 ;  /* 0x00000002ff0d7819 */ /* 0x000fd6000001160d */
[----:B------:R-:W-:Y:S05]  /*26c0*/  @P0 BRA `(.L_x_22) ;  /* 0xffffffd800c40947 */ /* 0x000fea000383ffff */
.L_x_13:
[----:B------:R-:W-:Y:S05]  /*26d0*/  BSYNC.RECONVERGENT B0 ;  /* 0x0000000000007941 */ /* 0x000fea0003800200 */
.L_x_12:
[----:B------:R-:W1:Y:S01]  /*26e0*/  LDC.64 R8, c[0x0][0x388] ;  /* 0x0000e200ff087b82 */ /* 0x000e620000000a00 */
[----:B------:R-:W-:Y:S01]  /*26f0*/  SHF.R.U32.HI R0, RZ, 0x2, R3 ;  /* 0x00000002ff007819 */ /* 0x000fe20000011603 */
[----:B------:R-:W2:Y:S01]  /*2700*/  LDCU.64 UR4, c[0x0][0x380] ;  /* 0x00007000ff0477ac */ /* 0x000ea20008000a00 */
[----:B0-----:R-:W-:Y:S02]  /*2710*/  SHF.R.U32.HI R7, RZ, 0x2, R6 ;  /* 0x00000002ff077819 */ /* 0x001fe40000011606 */
[----:B------:R-:W-:Y:S01]  /*2720*/  LOP3.LUT R0, R0, R3, RZ, 0x3c, !PT ;  /* 0x0000000300007212 */ /* 0x000fe200078e3cff */
[----:B------:R-:W-:Y:S01]  /*2730*/  IMAD.SHL.U32 R3, R5, 0x10, RZ ;  /* 0x0000001005037824 */ /* 0x000fe200078e00ff */
[----:B------:R-:W-:-:S03]  /*2740*/  LOP3.LUT R7, R7, R6, RZ, 0x3c, !PT ;  /* 0x0000000607077212 */ /* 0x000fc600078e3cff */
[----:B------:R-:W-:-:S05]  /*2750*/  IMAD.SHL.U32 R2, R0, 0x2, RZ ;  /* 0x0000000200027824 */ /* 0x000fca00078e00ff */
[----:B------:R-:W-:Y:S01]  /*2760*/  LOP3.LUT R2, R0, R2, R3, 0x96, !PT ;  /* 0x0000000200027212 */ /* 0x000fe200078e9603 */
[----:B------:R-:W-:-:S03]  /*2770*/  IMAD.SHL.U32 R3, R7, 0x2, RZ ;  /* 0x0000000207037824 */ /* 0x000fc600078e00ff */
[----:B------:R-:W-:Y:S02]  /*2780*/  LOP3.LUT R2, R2, R5, RZ, 0x3c, !PT ;  /* 0x0000000502027212 */ /* 0x000fe400078e3cff */
[----:B------:R-:W-:Y:S02]  /*2790*/  SHF.R.S32.HI R5, RZ, 0x1f, R10 ;  /* 0x0000001fff057819 */ /* 0x000fe4000001140a */
[----:B-1----:R-:W-:Y:S01]  /*27a0*/  LOP3.LUT R8, R8, 0xaad26b49, RZ, 0x3c, !PT ;  /* 0xaad26b4908087812 */ /* 0x002fe200078e3cff */
[----:B------:R-:W-:Y:S01]  /*27b0*/  IMAD.SHL.U32 R0, R2, 0x10, RZ ;  /* 0x0000001002007824 */ /* 0x000fe200078e00ff */
[----:B------:R-:W-:-:S03]  /*27c0*/  LOP3.LUT R9, R9, 0xf7dcefdd, RZ, 0x3c, !PT ;  /* 0xf7dcefdd09097812 */ /* 0x000fc600078e3cff */
[----:B------:R-:W-:Y:S01]  /*27d0*/  IMAD R8, R8, 0x4182bed5, RZ ;  /* 0x4182bed508087824 */ /* 0x000fe200078e02ff */
[----:B------:R-:W-:Y:S01]  /*27e0*/  LOP3.LUT R3, R7, R3, R0, 0x96, !PT ;  /* 0x0000000307037212 */ /* 0x000fe200078e9600 */
[----:B------:R-:W-:-:S03]  /*27f0*/  IMAD R9, R9, -0x658354e5, RZ ;  /* 0x9a7cab1b09097824 */ /* 0x000fc600078e02ff */
[----:B------:R-:W-:Y:S02]  /*2800*/  LOP3.LUT R3, R3, R2, RZ, 0x3c, !PT ;  /* 0x0000000203037212 */ /* 0x000fe400078e3cff */
[----:B------:R-:W-:Y:S02]  /*2810*/  IADD3 R8, PT, PT, R8, 0x64f0c9, R9 ;  /* 0x0064f0c908087810 */ /* 0x000fe40007ffe009 */
[----:B--2---:R-:W-:Y:S02]  /*2820*/  LEA R2, P0, R10, UR4, 0x2 ;  /* 0x000000040a027c11 */ /* 0x004fe4000f8010ff */
[----:B------:R-:W-:-:S05]  /*2830*/  IADD3 R3, PT, PT, R8, 0xb0f8a, R3 ;  /* 0x000b0f8a08037810 */ /* 0x000fca0007ffe003 */
[----:B------:R-:W-:-:S05]  /*2840*/  IMAD.HI.U32 R0, R3, 0x51eb851f, RZ ;  /* 0x51eb851f03007827 */ /* 0x000fca00078e00ff */
[----:B------:R-:W-:-:S05]  /*2850*/  SHF.R.U32.HI R0, RZ, 0x5, R0 ;  /* 0x00000005ff007819 */ /* 0x000fca0000011600 */
[----:B------:R-:W-:Y:S01]  /*2860*/  IMAD R0, R0, -0x64, R3 ;  /* 0xffffff9c00007824 */ /* 0x000fe200078e0203 */
[----:B------:R-:W-:-:S03]  /*2870*/  LEA.HI.X R3, R10, UR5, R5, 0x2, P0 ;  /* 0x000000050a037c11 */ /* 0x000fc600080f1405 */
[----:B------:R-:W-:-:S05]  /*2880*/  VIADD R5, R0, 0x1 ;  /* 0x0000000100057836 */ /* 0x000fca0000000000 */
[----:B------:R-:W-:Y:S01]  /*2890*/  STG.E desc[UR6][R2.64], R5 ;  /* 0x0000000502007986 */ /* 0x000fe2000c101906 */
[----:B------:R-:W-:Y:S05]  /*28a0*/  EXIT ;  /* 0x000000000000794d */ /* 0x000fea0003800000 */
.L_x_23:
        /* <DEDUP_REMOVED lines=13> */
.L_x_40:


//--------------------- .text._Z4initPim          --------------------------
	.section	.text._Z4initPim,"ax",@progbits
	.align	128
        .global         _Z4initPim
        .type           _Z4initPim,@function
        .size           _Z4initPim,(.L_x_41 - _Z4initPim)
        .other          _Z4initPim,@"STO_CUDA_ENTRY STV_DEFAULT"
_Z4initPim:
.text._Z4initPim:
        /* <DEDUP_REMOVED lines=30> */
.L_x_34:
        /* <DEDUP_REMOVED lines=11> */
.L_x_29:
[----:B------:R-:W-:-:S06]  /*0290*/  IMAD R12, R0, 0x4, R1 ;  /* 0x00000004000c7824 */ /* 0x000fcc00078e0201 */
[----:B------:R-:W5:Y:S01]  /*02a0*/  LDL R12, [R12+0x4] ;  /* 0x000004000c0c7983 */ /* 0x000f620000100800 */
[----:B------:R-:W-:-:S05]  /*02b0*/  UMOV UR4, URZ ;  /* 0x000000ff00047c82 */ /* 0x000fca0008000000 */
.L_x_28:
        /* <DEDUP_REMOVED lines=192> */
.L_x_31:
[----:B------:R-:W-:-:S06]  /*0ec0*/  IMAD R12, R0, 0x4, R1 ;  /* 0x00000004000c7824 */ /* 0x000fcc00078e0201 */
[----:B------:R-:W5:Y:S01]  /*0ed0*/  LDL R12, [R12+0x4] ;  /* 0x000004000c0c7983 */ /* 0x000f620000100800 */
[----:B------:R-:W-:-:S05]  /*0ee0*/  UMOV UR4, URZ ;  /* 0x000000ff00047c82 */ /* 0x000fca0008000000 */
.L_x_30:
        /* <DEDUP_REMOVED lines=192> */
.L_x_33:
[----:B------:R-:W-:-:S06]  /*1af0*/  IMAD R12, R0, 0x4, R1 ;  /* 0x00000004000c7824 */ /* 0x000fcc00078e0201 */
[----:B------:R-:W5:Y:S01]  /*1b00*/  LDL R12, [R12+0x4] ;  /* 0x000004000c0c7983 */ /* 0x000f620000100800 */
[----:B------:R-:W-:-:S05]  /*1b10*/  UMOV UR4, URZ ;  /* 0x000000ff00047c82 */ /* 0x000fca0008000000 */
.L_x_32:
        /* <DEDUP_REMOVED lines=180> */
.L_x_27:
[----:B------:R-:W-:Y:S05]  /*2660*/  BSYNC.RECONVERGENT B1 ;  /* 0x0000000000017941 */ /* 0x000fea0003800200 */
.L_x_26:
[C---:B------:R-:W-:Y:S01]  /*2670*/  ISETP.GT.U32.AND P0, PT, R2.reuse, 0x3, PT ;  /* 0x000000030200780c */ /* 0x040fe20003f04070 */
[----:B------:R-:W-:Y:S01]  /*2680*/  VIADD R11, R11, 0x1 ;  /* 0x000000010b0b7836 */ /* 0x000fe20000000000 */
[--C-:B------:R-:W-:Y:S02]  /*2690*/  SHF.R.U64 R2, R2, 0x2, R13.reuse ;  /* 0x0000000202027819 */ /* 0x100fe4000000120d */
[----:B------:R-:W-:Y:S02]  /*26a0*/  ISETP.GT.U32.AND.EX P0, PT, R13, RZ, PT, P0 ;  /* 0x000000ff0d00720c */ /* 0x000fe40003f04100 */
[----:B------:R-:W-:-:S11]  /*26b0*/  SHF.R.U32.HI R13, RZ, 0x2, R13 ;  /* 0x00000002ff0d7819 */ /* 0x000fd6000001160d */
[----:B------:R-:W-:Y:S05]  /*26c0*/  @P0 BRA `(.L_x_34) ;  /* 0xffffffd800c40947 */ /* 0x000fea000383ffff */
.L_x_25:
[----:B------:R-:W-:Y:S05]  /*26d0*/  BSYNC.RECONVERGENT B0 ;  /* 0x0000000000007941 */ /* 0x000fea0003800200 */
.L_x_24:
[----:B------:R-:W1:Y:S01]  /*26e0*/  LDC.64 R8, c[0x0][0x388] ;  /* 0x0000e200ff087b82 */ /* 0x000e620000000a00 */
[----:B------:R-:W-:Y:S01]  /*26f0*/  SHF.R.U32.HI R0, RZ, 0x2, R3 ;  /* 0x00000002ff007819 */ /* 0x000fe20000011603 */
[----:B------:R-:W-:Y:S03]  /*2700*/  BSSY.RECONVERGENT B0, `(.L_x_35) ;  /* 0x000001d000007945 */ /* 0x000fe60003800200 */
[----:B------:R-:W-:Y:S01]  /*2710*/  LOP3.LUT R0, R0, R3, RZ, 0x3c, !PT ;  /* 0x0000000300007212 */ /* 0x000fe200078e3cff */
[----:B0-----:R-:W-:-:S04]  /*2720*/  IMAD.SHL.U32 R3, R5, 0x10, RZ ;  /* 0x0000001005037824 */ /* 0x001fc800078e00ff */
[----:B------:R-:W-:-:S05]  /*2730*/  IMAD.SHL.U32 R2, R0, 0x2, RZ ;  /* 0x0000000200027824 */ /* 0x000fca00078e00ff */
[----:B------:R-:W-:Y:S01]  /*2740*/  LOP3.LUT R2, R0, R2, R3, 0x96, !PT ;  /* 0x0000000200027212 */ /* 0x000fe200078e9603 */
[----:B------:R-:W-:-:S03]  /*2750*/  IMAD.MOV.U32 R3, RZ, RZ, 0x2f800000 ;  /* 0x2f800000ff037424 */ /* 0x000fc600078e00ff */
[----:B------:R-:W-:Y:S01]  /*2760*/  LOP3.LUT R7, R2, R5, RZ, 0x3c, !PT ;  /* 0x0000000502077212 */ /* 0x000fe200078e3cff */
[----:B------:R-:W-:Y:S01]  /*2770*/  IMAD.MOV.U32 R5, RZ, RZ, RZ ;  /* 0x000000ffff057224 */ /* 0x000fe200078e00ff */
[----:B-1----:R-:W-:Y:S02]  /*2780*/  LOP3.LUT R8, R8, 0xaad26b49, RZ, 0x3c, !PT ;  /* 0xaad26b4908087812 */ /* 0x002fe400078e3cff */
[----:B------:R-:W-:-:S03]  /*2790*/  LOP3.LUT R9, R9, 0xf7dcefdd, RZ, 0x3c, !PT ;  /* 0xf7dcefdd09097812 */ /* 0x000fc600078e3cff */
[----:B------:R-:W-:Y:S02]  /*27a0*/  IMAD R8, R8, 0x4182bed5, RZ ;  /* 0x4182bed508087824 */ /* 0x000fe400078e02ff */
[----:B------:R-:W-:-:S05]  /*27b0*/  IMAD R9, R9, -0x658354e5, RZ ;  /* 0x9a7cab1b09097824 */ /* 0x000fca00078e02ff */
[----:B------:R-:W-:-:S04]  /*27c0*/  IADD3 R8, PT, PT, R8, 0x64f0c9, R9 ;  /* 0x0064f0c908087810 */ /* 0x000fc80007ffe009 */
[----:B------:R-:W-:-:S04]  /*27d0*/  IADD3 R0, PT, PT, R8, 0x587c5, R7 ;  /* 0x000587c508007810 */ /* 0x000fc80007ffe007 */
[----:B------:R-:W-:-:S05]  /*27e0*/  I2FP.F32.U32 R0, R0 ;  /* 0x0000000000007245 */ /* 0x000fca0000201000 */
[----:B------:R-:W-:-:S05]  /*27f0*/  FFMA R0, R0, R3, 1.1641532182693481445e-10 ;  /* 0x2f00000000007423 */ /* 0x000fca0000000003 */
[----:B------:R-:W-:-:S13]  /*2800*/  FSETP.GTU.AND P0, PT, R0, 0.10000000149011611938, PT ;  /* 0x3dcccccd0000780b */ /* 0x000fda0003f0c000 */
[----:B------:R-:W-:Y:S05]  /*2810*/  @P0 BRA `(.L_x_36) ;  /* 0x00000000002c0947 */ /* 0x000fea0003800000 */
[----:B------:R-:W-:Y:S01]  /*2820*/  SHF.R.U32.HI R3, RZ, 0x2, R6 ;  /* 0x00000002ff037819 */ /* 0x000fe20000011606 */
[----:B------:R-:W-:-:S03]  /*2830*/  IMAD.SHL.U32 R0, R7, 0x10, RZ ;  /* 0x0000001007007824 */ /* 0x000fc600078e00ff */
[----:B------:R-:W-:-:S05]  /*2840*/  LOP3.LUT R3, R3, R6, RZ, 0x3c, !PT ;  /* 0x0000000603037212 */ /* 0x000fca00078e3cff */
[----:B------:R-:W-:-:S05]  /*2850*/  IMAD.SHL.U32 R2, R3, 0x2, RZ ;  /* 0x0000000203027824 */ /* 0x000fca00078e00ff */
[----:B------:R-:W-:-:S04]  /*2860*/  LOP3.LUT R0, R3, R2, R0, 0x96, !PT ;  /* 0x0000000203007212 */ /* 0x000fc800078e9600 */
[----:B------:R-:W-:-:S04]  /*2870*/  LOP3.LUT R0, R0, R7, RZ, 0x3c, !PT ;  /* 0x0000000700007212 */ /* 0x000fc800078e3cff */
[----:B------:R-:W-:-:S05]  /*2880*/  IADD3 R0, PT, PT, R8, 0xb0f8a, R0 ;  /* 0x000b0f8a08007810 */ /* 0x000fca0007ffe000 */
[----:B------:R-:W-:-:S05]  /*2890*/  IMAD.HI.U32 R2, R0, 0x51eb851f, RZ ;  /* 0x51eb851f00027827 */ /* 0x000fca00078e00ff */
[----:B------:R-:W-:-:S05]  /*28a0*/  SHF.R.U32.HI R3, RZ, 0x5, R2 ;  /* 0x00000005ff037819 */ /* 0x000fca0000011602 */
[----:B------:R-:W-:-:S04]  /*28b0*/  IMAD R3, R3, -0x64, R0 ;  /* 0xffffff9c03037824 */ /* 0x000fc800078e0200 */
[----:B------:R-:W-:-:S07]  /*28c0*/  VIADD R5, R3, 0x1 ;  /* 0x0000000103057836 */ /* 0x000fce0000000000 */
.L_x_36:
[----:B------:R-:W-:Y:S05]  /*28d0*/  BSYNC.RECONVERGENT B0 ;  /* 0x0000000000007941 */ /* 0x000fea0003800200 */
.L_x_35:
[----:B------:R-:W0:Y:S01]  /*28e0*/  LDCU.64 UR4, c[0x0][0x380] ;  /* 0x00007000ff0477ac */ /* 0x000e220008000a00 */
[----:B------:R-:W-:Y:S02]  /*28f0*/  SHF.R.S32.HI R3, RZ, 0x1f, R10 ;  /* 0x0000001fff037819 */ /* 0x000fe4000001140a */
[----:B0-----:R-:W-:-:S04]  /*2900*/  LEA R2, P0, R10, UR4, 0x2 ;  /* 0x000000040a027c11 */ /* 0x001fc8000f8010ff */
[----:B------:R-:W-:-:S05]  /*2910*/  LEA.HI.X R3, R10, UR5, R3, 0x2, P0 ;  /* 0x000000050a037c11 */ /* 0x000fca00080f1403 */
[----:B------:R-:W-:Y:S01]  /*2920*/  STG.E desc[UR6][R2.64], R5 ;  /* 0x0000000502007986 */ /* 0x000fe2000c101906 */
[----:B------:R-:W-:Y:S05]  /*2930*/  EXIT ;  /* 0x000000000000794d */ /* 0x000fea0003800000 */
.L_x_37:
        /* <DEDUP_REMOVED lines=12> */
.L_x_41:


//--------------------- .nv.global.init           --------------------------
	.section	.nv.global.init,"aw",@progbits
	.align	4
.nv.global.init:
	.type		mrg32k3aM1SubSeq,@object
	.size		mrg32k3aM1SubSeq,(mrg32k3aM2SubSeq - mrg32k3aM1SubSeq)
mrg32k3aM1SubSeq:
        /*0000*/ 	.byte	0x0b, 0xcc, 0xee, 0x04, 0x73, 0x29, 0x8b, 0x6f, 0xf6, 0x53, 0x03, 0xf6, 0x23, 0xf6, 0xea, 0xda
        /* <DEDUP_REMOVED lines=125> */
	.type		mrg32k3aM2SubSeq,@object
	.size		mrg32k3aM2SubSeq,(mrg32k3aM1 - mrg32k3aM2SubSeq)
mrg32k3aM2SubSeq:
        /* <DEDUP_REMOVED lines=126> */
	.type		mrg32k3aM1,@object
	.size		mrg32k3aM1,(mrg32k3aM1Seq - mrg32k3aM1)
mrg32k3aM1:
        /* <DEDUP_REMOVED lines=144> */
	.type		mrg32k3aM1Seq,@object
	.size		mrg32k3aM1Seq,(mrg32k3aM2 - mrg32k3aM1Seq)
mrg32k3aM1Seq:
        /* <DEDUP_REMOVED lines=144> */
	.type		mrg32k3aM2,@object
	.size		mrg32k3aM2,(mrg32k3aM2Seq - mrg32k3aM2)
mrg32k3aM2:
        /* <DEDUP_REMOVED lines=144> */
	.type		mrg32k3aM2Seq,@object
	.size		mrg32k3aM2Seq,(precalc_xorwow_matrix - mrg32k3aM2Seq)
mrg32k3aM2Seq:
        /* <DEDUP_REMOVED lines=144> */
	.type		precalc_xorwow_matrix,@object
	.size		precalc_xorwow_matrix,(precalc_xorwow_offset_matrix - precalc_xorwow_matrix)
precalc_xorwow_matrix:
        /* <DEDUP_REMOVED lines=6400> */
	.type		precalc_xorwow_offset_matrix,@object
	.size		precalc_xorwow_offset_matrix,(.L_1 - precalc_xorwow_offset_matrix)
precalc_xorwow_offset_matrix:
        /* <DEDUP_REMOVED lines=6400> */
.L_1:


//--------------------- .nv.shared.reserved.0     --------------------------
	.section	.nv.shared.reserved.0,"aw",@nobits
	.weak		__nv_reservedSMEM_offset_0_alias
	.size		__nv_reservedSMEM_offset_0_alias, 0, 64
	.other		__nv_reservedSMEM_offset_0_alias,@"STO_CUDA_RESERVED_SHARED STV_DEFAULT"
__nv_reservedSMEM_offset_0_alias:
	.zero		0
	.zero		64


//--------------------- .nv.constant0._Z8spMV_CSRPiS_S_S_S_i --------------------------
	.section	.nv.constant0._Z8spMV_CSRPiS_S_S_S_i,"a",@progbits
	.sectionflags	@""
	.align	4
.nv.constant0._Z8spMV_CSRPiS_S_S_S_i:
	.zero		940


//--------------------- .nv.constant0._Z8spMV_COOPiS_S_S_S_l --------------------------
	.section	.nv.constant0._Z8spMV_COOPiS_S_S_S_l,"a",@progbits
	.sectionflags	@""
	.align	4
.nv.constant0._Z8spMV_COOPiS_S_S_S_l:
	.zero		944


//--------------------- .nv.constant0._Z8initVectPim --------------------------
	.section	.nv.constant0._Z8initVectPim,"a",@progbits
	.sectionflags	@""
	.align	4
.nv.constant0._Z8initVectPim:
	.zero		912


//--------------------- .nv.constant0._Z4initPim  --------------------------
	.section	.nv.constant0._Z4initPim,"a",@progbits
	.sectionflags	@""
	.align	4
.nv.constant0._Z4initPim:
	.zero		912


//--------------------- SYMBOLS --------------------------

	.type		.nv.reservedSmem.offset0,@object
	.size		.nv.reservedSmem.offset0,0x4
